//
// Generated by NVIDIA NVVM Compiler
//
// Compiler Build ID: CL-36424714
// Cuda compilation tools, release 13.0, V13.0.88
// Based on NVVM 20.0.0
//

.version 9.0
.target sm_100
.address_size 64

	// .globl	my_kernel_kernel0
// _ZZ17my_kernel_kernel0E18PaddedInput_shared has been demoted
// _ZZ17my_kernel_kernel0E18placeholder_shared has been demoted

.visible .entry my_kernel_kernel0(
	.param .u64 .ptr .align 1 my_kernel_kernel0_param_0,
	.param .u64 .ptr .align 1 my_kernel_kernel0_param_1,
	.param .u64 .ptr .align 1 my_kernel_kernel0_param_2,
	.param .u64 .ptr .align 1 my_kernel_kernel0_param_3
)
{
	.reg .pred 	%p<104>;
	.reg .b16 	%rs<130>;
	.reg .b32 	%r<637>;
	.reg .b32 	%f<293>;
	.reg .b64 	%rd<117>;
	// demoted variable
	.shared .align 4 .b8 _ZZ17my_kernel_kernel0E18PaddedInput_shared[7168];
	// demoted variable
	.shared .align 4 .b8 _ZZ17my_kernel_kernel0E18placeholder_shared[192];
	mov.u32 	%r78, %tid.x;
	mov.u32 	%r79, %ctaid.x;
	mul.hi.u32 	%r80, %r79, 1717986919;
	shr.u32 	%r1, %r80, 3;
	mul.lo.s32 	%r81, %r1, 20;
	sub.s32 	%r82, %r79, %r81;
	shr.u32 	%r83, %r82, 1;
	mul.lo.s32 	%r84, %r83, 12;
	shl.b32 	%r85, %r78, 3;
	mul.lo.s32 	%r86, %r78, 6;
	mad.lo.s32 	%r87, %r78, -3, %r86;
	mul.lo.s32 	%r88, %r78, 21;
	mad.lo.s32 	%r89, %r78, 3, %r88;
	mad.lo.s32 	%r90, %r78, 18, %r86;
	add.s32 	%r91, %r87, %r88;
	cvt.u16.u32 	%rs3, %r78;
	mul.hi.u16 	%rs1, %rs3, 5462;
	mul.lo.s16 	%rs4, %rs1, 12;
	sub.s16 	%rs2, %rs3, %rs4;
	and.b32  	%r92, %r85, 8;
	mul.lo.s16 	%rs5, %rs3, 24;
	mul.hi.u16 	%rs6, %rs5, 18725;
	shr.u16 	%rs7, %rs6, 6;
	mul.lo.s16 	%rs8, %rs7, 224;
	sub.s16 	%rs9, %rs5, %rs8;
	cvt.u32.u16 	%r93, %rs9;
	shr.u32 	%r94, %r93, 4;
	or.b32  	%r2, %r94, %r84;
	add.s32 	%r3, %r94, %r84;
	cvt.u32.u16 	%r95, %rs7;
	mul.lo.s32 	%r96, %r95, 460800;
	mul.wide.u16 	%r97, %rs9, 2;
	and.b32  	%r98, %r97, 480;
	or.b32  	%r99, %r92, %r96;
	or.b32  	%r4, %r99, %r98;
	add.s32 	%r100, %r89, 1;
	cvt.u16.u32 	%rs10, %r100;
	shr.u16 	%rs11, %rs10, 5;
	mul.hi.u16 	%rs12, %rs11, 9363;
	mul.lo.s16 	%rs13, %rs12, 224;
	sub.s16 	%rs14, %rs10, %rs13;
	cvt.u32.u16 	%r101, %rs14;
	shr.u32 	%r102, %r101, 4;
	or.b32  	%r5, %r102, %r84;
	add.s32 	%r6, %r102, %r84;
	cvt.u32.u16 	%r103, %rs12;
	mul.lo.s32 	%r104, %r103, 460800;
	mul.wide.u16 	%r105, %rs14, 2;
	and.b32  	%r106, %r105, 480;
	and.b32  	%r107, %r100, 9;
	or.b32  	%r108, %r107, %r104;
	or.b32  	%r7, %r108, %r106;
	add.s32 	%r109, %r91, 2;
	cvt.u16.u32 	%rs15, %r109;
	shr.u16 	%rs16, %rs15, 5;
	mul.hi.u16 	%rs17, %rs16, 9363;
	mul.lo.s16 	%rs18, %rs17, 224;
	sub.s16 	%rs19, %rs15, %rs18;
	cvt.u32.u16 	%r110, %rs19;
	shr.u32 	%r111, %r110, 4;
	or.b32  	%r8, %r111, %r84;
	add.s32 	%r9, %r111, %r84;
	cvt.u32.u16 	%r112, %rs17;
	mul.lo.s32 	%r113, %r112, 460800;
	mul.wide.u16 	%r114, %rs19, 2;
	and.b32  	%r115, %r114, 480;
	and.b32  	%r116, %r109, 10;
	or.b32  	%r117, %r116, %r113;
	or.b32  	%r10, %r117, %r115;
	add.s32 	%r118, %r91, 3;
	cvt.u16.u32 	%rs20, %r118;
	shr.u16 	%rs21, %rs20, 5;
	mul.hi.u16 	%rs22, %rs21, 9363;
	mul.lo.s16 	%rs23, %rs22, 224;
	sub.s16 	%rs24, %rs20, %rs23;
	cvt.u32.u16 	%r119, %rs24;
	shr.u32 	%r120, %r119, 4;
	or.b32  	%r11, %r120, %r84;
	add.s32 	%r12, %r120, %r84;
	cvt.u32.u16 	%r121, %rs22;
	mul.lo.s32 	%r122, %r121, 460800;
	mul.wide.u16 	%r123, %rs24, 2;
	and.b32  	%r124, %r123, 480;
	and.b32  	%r125, %r118, 11;
	or.b32  	%r126, %r125, %r122;
	or.b32  	%r13, %r126, %r124;
	add.s32 	%r127, %r90, 4;
	cvt.u16.u32 	%rs25, %r127;
	shr.u16 	%rs26, %rs25, 5;
	mul.hi.u16 	%rs27, %rs26, 9363;
	mul.lo.s16 	%rs28, %rs27, 224;
	sub.s16 	%rs29, %rs25, %rs28;
	cvt.u32.u16 	%r128, %rs29;
	shr.u32 	%r129, %r128, 4;
	or.b32  	%r14, %r129, %r84;
	add.s32 	%r15, %r129, %r84;
	cvt.u32.u16 	%r130, %rs27;
	mul.lo.s32 	%r131, %r130, 460800;
	mul.wide.u16 	%r132, %rs29, 2;
	and.b32  	%r133, %r132, 480;
	and.b32  	%r134, %r127, 12;
	or.b32  	%r135, %r134, %r131;
	or.b32  	%r16, %r135, %r133;
	add.s32 	%r136, %r90, 5;
	cvt.u16.u32 	%rs30, %r136;
	shr.u16 	%rs31, %rs30, 5;
	mul.hi.u16 	%rs32, %rs31, 9363;
	mul.lo.s16 	%rs33, %rs32, 224;
	sub.s16 	%rs34, %rs30, %rs33;
	cvt.u32.u16 	%r137, %rs34;
	shr.u32 	%r138, %r137, 4;
	or.b32  	%r17, %r138, %r84;
	add.s32 	%r18, %r138, %r84;
	cvt.u32.u16 	%r139, %rs32;
	mul.lo.s32 	%r140, %r139, 460800;
	mul.wide.u16 	%r141, %rs34, 2;
	and.b32  	%r142, %r141, 480;
	and.b32  	%r143, %r136, 13;
	or.b32  	%r144, %r143, %r140;
	or.b32  	%r19, %r144, %r142;
	add.s32 	%r145, %r90, 6;
	cvt.u16.u32 	%rs35, %r145;
	shr.u16 	%rs36, %rs35, 5;
	mul.hi.u16 	%rs37, %rs36, 9363;
	mul.lo.s16 	%rs38, %rs37, 224;
	sub.s16 	%rs39, %rs35, %rs38;
	cvt.u32.u16 	%r146, %rs39;
	shr.u32 	%r147, %r146, 4;
	or.b32  	%r20, %r147, %r84;
	add.s32 	%r21, %r147, %r84;
	cvt.u32.u16 	%r148, %rs37;
	mul.lo.s32 	%r149, %r148, 460800;
	mul.wide.u16 	%r150, %rs39, 2;
	and.b32  	%r151, %r150, 480;
	and.b32  	%r152, %r145, 14;
	or.b32  	%r153, %r152, %r149;
	or.b32  	%r22, %r153, %r151;
	add.s32 	%r154, %r90, 7;
	cvt.u16.u32 	%rs40, %r154;
	shr.u16 	%rs41, %rs40, 5;
	mul.hi.u16 	%rs42, %rs41, 9363;
	mul.lo.s16 	%rs43, %rs42, 224;
	sub.s16 	%rs44, %rs40, %rs43;
	cvt.u32.u16 	%r155, %rs44;
	shr.u32 	%r156, %r155, 4;
	or.b32  	%r23, %r156, %r84;
	add.s32 	%r24, %r156, %r84;
	cvt.u32.u16 	%r157, %rs42;
	mul.lo.s32 	%r158, %r157, 460800;
	mul.wide.u16 	%r159, %rs44, 2;
	and.b32  	%r160, %r159, 480;
	and.b32  	%r161, %r154, 15;
	or.b32  	%r162, %r161, %r158;
	or.b32  	%r25, %r162, %r160;
	add.s16 	%rs45, %rs25, 4;
	shr.u16 	%rs46, %rs45, 5;
	mul.hi.u16 	%rs47, %rs46, 9363;
	mul.lo.s16 	%rs48, %rs47, 224;
	sub.s16 	%rs49, %rs45, %rs48;
	cvt.u32.u16 	%r163, %rs49;
	shr.u32 	%r164, %r163, 4;
	or.b32  	%r26, %r164, %r84;
	add.s32 	%r27, %r164, %r84;
	cvt.u32.u16 	%r165, %rs47;
	mul.lo.s32 	%r166, %r165, 460800;
	mul.wide.u16 	%r167, %rs49, 2;
	and.b32  	%r168, %r167, 480;
	xor.b32  	%r169, %r92, 8;
	or.b32  	%r170, %r169, %r166;
	or.b32  	%r28, %r170, %r168;
	add.s32 	%r171, %r90, 9;
	cvt.u16.u32 	%rs50, %r171;
	shr.u16 	%rs51, %rs50, 5;
	mul.hi.u16 	%rs52, %rs51, 9363;
	mul.lo.s16 	%rs53, %rs52, 224;
	sub.s16 	%rs54, %rs50, %rs53;
	cvt.u32.u16 	%r172, %rs54;
	shr.u32 	%r173, %r172, 4;
	or.b32  	%r29, %r173, %r84;
	add.s32 	%r30, %r173, %r84;
	cvt.u32.u16 	%r174, %rs52;
	mul.lo.s32 	%r175, %r174, 460800;
	mul.wide.u16 	%r176, %rs54, 2;
	and.b32  	%r177, %r176, 480;
	and.b32  	%r178, %r171, 9;
	or.b32  	%r179, %r178, %r175;
	or.b32  	%r31, %r179, %r177;
	add.s32 	%r180, %r90, 10;
	cvt.u16.u32 	%rs55, %r180;
	shr.u16 	%rs56, %rs55, 5;
	mul.hi.u16 	%rs57, %rs56, 9363;
	mul.lo.s16 	%rs58, %rs57, 224;
	sub.s16 	%rs59, %rs55, %rs58;
	cvt.u32.u16 	%r181, %rs59;
	shr.u32 	%r182, %r181, 4;
	or.b32  	%r32, %r182, %r84;
	add.s32 	%r33, %r182, %r84;
	cvt.u32.u16 	%r183, %rs57;
	mul.lo.s32 	%r184, %r183, 460800;
	mul.wide.u16 	%r185, %rs59, 2;
	and.b32  	%r186, %r185, 480;
	and.b32  	%r187, %r180, 10;
	or.b32  	%r188, %r187, %r184;
	or.b32  	%r34, %r188, %r186;
	add.s32 	%r189, %r90, 11;
	cvt.u16.u32 	%rs60, %r189;
	shr.u16 	%rs61, %rs60, 5;
	mul.hi.u16 	%rs62, %rs61, 9363;
	mul.lo.s16 	%rs63, %rs62, 224;
	sub.s16 	%rs64, %rs60, %rs63;
	cvt.u32.u16 	%r190, %rs64;
	shr.u32 	%r191, %r190, 4;
	or.b32  	%r35, %r191, %r84;
	add.s32 	%r36, %r191, %r84;
	cvt.u32.u16 	%r192, %rs62;
	mul.lo.s32 	%r193, %r192, 460800;
	mul.wide.u16 	%r194, %rs64, 2;
	and.b32  	%r195, %r194, 480;
	and.b32  	%r196, %r189, 11;
	or.b32  	%r197, %r196, %r193;
	or.b32  	%r37, %r197, %r195;
	add.s32 	%r198, %r90, 12;
	cvt.u16.u32 	%rs65, %r198;
	shr.u16 	%rs66, %rs65, 5;
	mul.hi.u16 	%rs67, %rs66, 9363;
	mul.lo.s16 	%rs68, %rs67, 224;
	sub.s16 	%rs69, %rs65, %rs68;
	cvt.u32.u16 	%r199, %rs69;
	shr.u32 	%r200, %r199, 4;
	or.b32  	%r38, %r200, %r84;
	add.s32 	%r39, %r200, %r84;
	cvt.u32.u16 	%r201, %rs67;
	mul.lo.s32 	%r202, %r201, 460800;
	mul.wide.u16 	%r203, %rs69, 2;
	and.b32  	%r204, %r203, 480;
	and.b32  	%r205, %r198, 12;
	or.b32  	%r206, %r205, %r202;
	or.b32  	%r40, %r206, %r204;
	add.s32 	%r207, %r90, 13;
	cvt.u16.u32 	%rs70, %r207;
	shr.u16 	%rs71, %rs70, 5;
	mul.hi.u16 	%rs72, %rs71, 9363;
	mul.lo.s16 	%rs73, %rs72, 224;
	sub.s16 	%rs74, %rs70, %rs73;
	cvt.u32.u16 	%r208, %rs74;
	shr.u32 	%r209, %r208, 4;
	or.b32  	%r41, %r209, %r84;
	add.s32 	%r42, %r209, %r84;
	cvt.u32.u16 	%r210, %rs72;
	mul.lo.s32 	%r211, %r210, 460800;
	mul.wide.u16 	%r212, %rs74, 2;
	and.b32  	%r213, %r212, 480;
	and.b32  	%r214, %r207, 13;
	or.b32  	%r215, %r214, %r211;
	or.b32  	%r43, %r215, %r213;
	add.s32 	%r216, %r90, 14;
	cvt.u16.u32 	%rs75, %r216;
	shr.u16 	%rs76, %rs75, 5;
	mul.hi.u16 	%rs77, %rs76, 9363;
	mul.lo.s16 	%rs78, %rs77, 224;
	sub.s16 	%rs79, %rs75, %rs78;
	cvt.u32.u16 	%r217, %rs79;
	shr.u32 	%r218, %r217, 4;
	or.b32  	%r44, %r218, %r84;
	add.s32 	%r45, %r218, %r84;
	cvt.u32.u16 	%r219, %rs77;
	mul.lo.s32 	%r220, %r219, 460800;
	mul.wide.u16 	%r221, %rs79, 2;
	and.b32  	%r222, %r221, 480;
	and.b32  	%r223, %r216, 14;
	or.b32  	%r224, %r223, %r220;
	or.b32  	%r46, %r224, %r222;
	add.s32 	%r225, %r90, 15;
	cvt.u16.u32 	%rs80, %r225;
	shr.u16 	%rs81, %rs80, 5;
	mul.hi.u16 	%rs82, %rs81, 9363;
	mul.lo.s16 	%rs83, %rs82, 224;
	sub.s16 	%rs84, %rs80, %rs83;
	cvt.u32.u16 	%r226, %rs84;
	shr.u32 	%r227, %r226, 4;
	or.b32  	%r47, %r227, %r84;
	add.s32 	%r48, %r227, %r84;
	cvt.u32.u16 	%r228, %rs82;
	mul.lo.s32 	%r229, %r228, 460800;
	mul.wide.u16 	%r230, %rs84, 2;
	and.b32  	%r231, %r230, 480;
	and.b32  	%r232, %r225, 15;
	or.b32  	%r233, %r232, %r229;
	or.b32  	%r49, %r233, %r231;
	add.s16 	%rs85, %rs25, 12;
	shr.u16 	%rs86, %rs85, 5;
	mul.hi.u16 	%rs87, %rs86, 9363;
	mul.lo.s16 	%rs88, %rs87, 224;
	sub.s16 	%rs89, %rs85, %rs88;
	cvt.u32.u16 	%r234, %rs89;
	shr.u32 	%r235, %r234, 4;
	or.b32  	%r50, %r235, %r84;
	add.s32 	%r51, %r235, %r84;
	cvt.u32.u16 	%r236, %rs87;
	mul.lo.s32 	%r237, %r236, 460800;
	mul.wide.u16 	%r238, %rs89, 2;
	and.b32  	%r239, %r238, 480;
	or.b32  	%r240, %r92, %r237;
	or.b32  	%r52, %r240, %r239;
	add.s16 	%rs90, %rs25, 13;
	shr.u16 	%rs91, %rs90, 5;
	mul.hi.u16 	%rs92, %rs91, 9363;
	mul.lo.s16 	%rs93, %rs92, 224;
	sub.s16 	%rs94, %rs90, %rs93;
	cvt.u32.u16 	%r241, %rs94;
	shr.u32 	%r242, %r241, 4;
	or.b32  	%r53, %r242, %r84;
	add.s32 	%r54, %r242, %r84;
	cvt.u32.u16 	%r243, %rs92;
	mul.lo.s32 	%r244, %r243, 460800;
	mul.wide.u16 	%r245, %rs94, 2;
	and.b32  	%r246, %r245, 480;
	or.b32  	%r247, %r107, %r244;
	or.b32  	%r55, %r247, %r246;
	add.s16 	%rs95, %rs25, 14;
	shr.u16 	%rs96, %rs95, 5;
	mul.hi.u16 	%rs97, %rs96, 9363;
	mul.lo.s16 	%rs98, %rs97, 224;
	sub.s16 	%rs99, %rs95, %rs98;
	cvt.u32.u16 	%r248, %rs99;
	shr.u32 	%r249, %r248, 4;
	or.b32  	%r56, %r249, %r84;
	add.s32 	%r57, %r249, %r84;
	cvt.u32.u16 	%r250, %rs97;
	mul.lo.s32 	%r251, %r250, 460800;
	mul.wide.u16 	%r252, %rs99, 2;
	and.b32  	%r253, %r252, 480;
	or.b32  	%r254, %r116, %r251;
	or.b32  	%r58, %r254, %r253;
	add.s16 	%rs100, %rs25, 15;
	shr.u16 	%rs101, %rs100, 5;
	mul.hi.u16 	%rs102, %rs101, 9363;
	mul.lo.s16 	%rs103, %rs102, 224;
	sub.s16 	%rs104, %rs100, %rs103;
	cvt.u32.u16 	%r255, %rs104;
	shr.u32 	%r256, %r255, 4;
	or.b32  	%r59, %r256, %r84;
	add.s32 	%r60, %r256, %r84;
	cvt.u32.u16 	%r257, %rs102;
	mul.lo.s32 	%r258, %r257, 460800;
	mul.wide.u16 	%r259, %rs104, 2;
	and.b32  	%r260, %r259, 480;
	or.b32  	%r261, %r125, %r258;
	or.b32  	%r61, %r261, %r260;
	add.s16 	%rs105, %rs25, 16;
	shr.u16 	%rs106, %rs105, 5;
	mul.hi.u16 	%rs107, %rs106, 9363;
	mul.lo.s16 	%rs108, %rs107, 224;
	sub.s16 	%rs109, %rs105, %rs108;
	cvt.u32.u16 	%r262, %rs109;
	shr.u32 	%r263, %r262, 4;
	or.b32  	%r62, %r263, %r84;
	add.s32 	%r63, %r263, %r84;
	cvt.u32.u16 	%r264, %rs107;
	mul.lo.s32 	%r265, %r264, 460800;
	mul.wide.u16 	%r266, %rs109, 2;
	and.b32  	%r267, %r266, 480;
	or.b32  	%r268, %r134, %r265;
	or.b32  	%r64, %r268, %r267;
	add.s16 	%rs110, %rs25, 17;
	shr.u16 	%rs111, %rs110, 5;
	mul.hi.u16 	%rs112, %rs111, 9363;
	mul.lo.s16 	%rs113, %rs112, 224;
	sub.s16 	%rs114, %rs110, %rs113;
	cvt.u32.u16 	%r269, %rs114;
	shr.u32 	%r270, %r269, 4;
	or.b32  	%r65, %r270, %r84;
	add.s32 	%r66, %r270, %r84;
	cvt.u32.u16 	%r271, %rs112;
	mul.lo.s32 	%r272, %r271, 460800;
	mul.wide.u16 	%r273, %rs114, 2;
	and.b32  	%r274, %r273, 480;
	or.b32  	%r275, %r143, %r272;
	or.b32  	%r67, %r275, %r274;
	add.s16 	%rs115, %rs25, 18;
	shr.u16 	%rs116, %rs115, 5;
	mul.hi.u16 	%rs117, %rs116, 9363;
	mul.lo.s16 	%rs118, %rs117, 224;
	sub.s16 	%rs119, %rs115, %rs118;
	cvt.u32.u16 	%r276, %rs119;
	shr.u32 	%r277, %r276, 4;
	or.b32  	%r68, %r277, %r84;
	add.s32 	%r69, %r277, %r84;
	cvt.u32.u16 	%r278, %rs117;
	mul.lo.s32 	%r279, %r278, 460800;
	mul.wide.u16 	%r280, %rs119, 2;
	and.b32  	%r281, %r280, 480;
	or.b32  	%r282, %r152, %r279;
	or.b32  	%r70, %r282, %r281;
	add.s16 	%rs120, %rs25, 19;
	shr.u16 	%rs121, %rs120, 5;
	mul.hi.u16 	%rs122, %rs121, 9363;
	mul.lo.s16 	%rs123, %rs122, 224;
	sub.s16 	%rs124, %rs120, %rs123;
	cvt.u32.u16 	%r283, %rs124;
	shr.u32 	%r284, %r283, 4;
	or.b32  	%r71, %r284, %r84;
	add.s32 	%r72, %r284, %r84;
	cvt.u32.u16 	%r285, %rs122;
	mul.lo.s32 	%r286, %r285, 460800;
	mul.wide.u16 	%r287, %rs124, 2;
	and.b32  	%r288, %r287, 480;
	or.b32  	%r289, %r161, %r286;
	or.b32  	%r73, %r289, %r288;
	mov.b32 	%r636, 0;
	mov.f32 	%f253, 0f00000000;
	mov.f32 	%f254, %f253;
	mov.f32 	%f255, %f253;
	mov.f32 	%f256, %f253;
	mov.f32 	%f257, %f253;
	mov.f32 	%f258, %f253;
	mov.f32 	%f259, %f253;
	mov.f32 	%f260, %f253;
	mov.f32 	%f261, %f253;
	mov.f32 	%f262, %f253;
	mov.f32 	%f263, %f253;
	mov.f32 	%f264, %f253;
	mov.f32 	%f265, %f253;
	mov.f32 	%f266, %f253;
	mov.f32 	%f267, %f253;
	mov.f32 	%f268, %f253;
$L__BB0_1:
	mov.u32 	%r290, %tid.x;
	setp.gt.u32 	%p2, %r290, 74;
	bar.sync 	0;
	or.b32  	%r292, %r636, %r1;
	setp.eq.s32 	%p3, %r292, 0;
	add.s32 	%r293, %r636, %r1;
	setp.gt.u32 	%p4, %r293, 120;
	or.pred  	%p1, %p3, %p4;
	@%p2 bra 	$L__BB0_35;
	setp.gt.u32 	%p5, %r3, 120;
	setp.eq.s32 	%p6, %r2, 0;
	or.pred  	%p7, %p1, %p6;
	or.pred  	%p8, %p7, %p5;
	mov.f32 	%f269, 0f00000000;
	@%p8 bra 	$L__BB0_4;
	ld.param.u64 	%rd90, [my_kernel_kernel0_param_0];
	mov.u32 	%r294, %ctaid.x;
	shr.u32 	%r295, %r294, 1;
	mul.lo.s32 	%r296, %r295, 384;
	shl.b32 	%r297, %r294, 4;
	and.b32  	%r298, %r297, 16;
	or.b32  	%r299, %r296, %r298;
	mad.lo.s32 	%r300, %r636, 3840, %r299;
	add.s32 	%r301, %r300, %r4;
	add.s32 	%r302, %r301, -3872;
	cvta.to.global.u64 	%rd5, %rd90;
	mul.wide.s32 	%rd6, %r302, 4;
	add.s64 	%rd7, %rd5, %rd6;
	ld.global.nc.f32 	%f269, [%rd7];
$L__BB0_4:
	setp.gt.u32 	%p9, %r6, 120;
	setp.eq.s32 	%p10, %r5, 0;
	mov.u32 	%r303, %tid.x;
	mov.u32 	%r304, _ZZ17my_kernel_kernel0E18PaddedInput_shared;
	mad.lo.s32 	%r305, %r303, 96, %r304;
	st.shared.f32 	[%r305], %f269;
	or.pred  	%p11, %p1, %p10;
	or.pred  	%p12, %p11, %p9;
	mov.f32 	%f270, 0f00000000;
	@%p12 bra 	$L__BB0_6;
	ld.param.u64 	%rd91, [my_kernel_kernel0_param_0];
	mov.u32 	%r306, %ctaid.x;
	shr.u32 	%r307, %r306, 1;
	mul.lo.s32 	%r308, %r307, 384;
	shl.b32 	%r309, %r306, 4;
	and.b32  	%r310, %r309, 16;
	or.b32  	%r311, %r308, %r310;
	mad.lo.s32 	%r312, %r636, 3840, %r311;
	add.s32 	%r313, %r312, %r7;
	add.s32 	%r314, %r313, -3872;
	cvta.to.global.u64 	%rd8, %rd91;
	mul.wide.s32 	%rd9, %r314, 4;
	add.s64 	%rd10, %rd8, %rd9;
	ld.global.nc.f32 	%f270, [%rd10];
$L__BB0_6:
	setp.gt.u32 	%p13, %r9, 120;
	setp.eq.s32 	%p14, %r8, 0;
	mov.u32 	%r315, %tid.x;
	mov.u32 	%r316, _ZZ17my_kernel_kernel0E18PaddedInput_shared;
	mad.lo.s32 	%r317, %r315, 96, %r316;
	st.shared.f32 	[%r317+4], %f270;
	or.pred  	%p15, %p1, %p14;
	or.pred  	%p16, %p15, %p13;
	mov.f32 	%f271, 0f00000000;
	@%p16 bra 	$L__BB0_8;
	ld.param.u64 	%rd92, [my_kernel_kernel0_param_0];
	mov.u32 	%r318, %ctaid.x;
	shr.u32 	%r319, %r318, 1;
	mul.lo.s32 	%r320, %r319, 384;
	shl.b32 	%r321, %r318, 4;
	and.b32  	%r322, %r321, 16;
	or.b32  	%r323, %r320, %r322;
	mad.lo.s32 	%r324, %r636, 3840, %r323;
	add.s32 	%r325, %r324, %r10;
	add.s32 	%r326, %r325, -3872;
	cvta.to.global.u64 	%rd11, %rd92;
	mul.wide.s32 	%rd12, %r326, 4;
	add.s64 	%rd13, %rd11, %rd12;
	ld.global.nc.f32 	%f271, [%rd13];
$L__BB0_8:
	setp.gt.u32 	%p17, %r12, 120;
	setp.eq.s32 	%p18, %r11, 0;
	mov.u32 	%r327, %tid.x;
	mov.u32 	%r328, _ZZ17my_kernel_kernel0E18PaddedInput_shared;
	mad.lo.s32 	%r329, %r327, 96, %r328;
	st.shared.f32 	[%r329+8], %f271;
	or.pred  	%p19, %p1, %p18;
	or.pred  	%p20, %p19, %p17;
	mov.f32 	%f272, 0f00000000;
	@%p20 bra 	$L__BB0_10;
	ld.param.u64 	%rd93, [my_kernel_kernel0_param_0];
	mov.u32 	%r330, %ctaid.x;
	shr.u32 	%r331, %r330, 1;
	mul.lo.s32 	%r332, %r331, 384;
	shl.b32 	%r333, %r330, 4;
	and.b32  	%r334, %r333, 16;
	or.b32  	%r335, %r332, %r334;
	mad.lo.s32 	%r336, %r636, 3840, %r335;
	add.s32 	%r337, %r336, %r13;
	add.s32 	%r338, %r337, -3872;
	cvta.to.global.u64 	%rd14, %rd93;
	mul.wide.s32 	%rd15, %r338, 4;
	add.s64 	%rd16, %rd14, %rd15;
	ld.global.nc.f32 	%f272, [%rd16];
$L__BB0_10:
	setp.gt.u32 	%p21, %r15, 120;
	setp.eq.s32 	%p22, %r14, 0;
	mov.u32 	%r339, %tid.x;
	mov.u32 	%r340, _ZZ17my_kernel_kernel0E18PaddedInput_shared;
	mad.lo.s32 	%r341, %r339, 96, %r340;
	st.shared.f32 	[%r341+12], %f272;
	or.pred  	%p23, %p1, %p22;
	or.pred  	%p24, %p23, %p21;
	mov.f32 	%f273, 0f00000000;
	@%p24 bra 	$L__BB0_12;
	ld.param.u64 	%rd94, [my_kernel_kernel0_param_0];
	mov.u32 	%r342, %ctaid.x;
	shr.u32 	%r343, %r342, 1;
	mul.lo.s32 	%r344, %r343, 384;
	shl.b32 	%r345, %r342, 4;
	and.b32  	%r346, %r345, 16;
	or.b32  	%r347, %r344, %r346;
	mad.lo.s32 	%r348, %r636, 3840, %r347;
	add.s32 	%r349, %r348, %r16;
	add.s32 	%r350, %r349, -3872;
	cvta.to.global.u64 	%rd17, %rd94;
	mul.wide.s32 	%rd18, %r350, 4;
	add.s64 	%rd19, %rd17, %rd18;
	ld.global.nc.f32 	%f273, [%rd19];
$L__BB0_12:
	setp.gt.u32 	%p25, %r18, 120;
	setp.eq.s32 	%p26, %r17, 0;
	mov.u32 	%r351, %tid.x;
	mov.u32 	%r352, _ZZ17my_kernel_kernel0E18PaddedInput_shared;
	mad.lo.s32 	%r353, %r351, 96, %r352;
	st.shared.f32 	[%r353+16], %f273;
	or.pred  	%p27, %p1, %p26;
	or.pred  	%p28, %p27, %p25;
	mov.f32 	%f274, 0f00000000;
	@%p28 bra 	$L__BB0_14;
	ld.param.u64 	%rd95, [my_kernel_kernel0_param_0];
	mov.u32 	%r354, %ctaid.x;
	shr.u32 	%r355, %r354, 1;
	mul.lo.s32 	%r356, %r355, 384;
	shl.b32 	%r357, %r354, 4;
	and.b32  	%r358, %r357, 16;
	or.b32  	%r359, %r356, %r358;
	mad.lo.s32 	%r360, %r636, 3840, %r359;
	add.s32 	%r361, %r360, %r19;
	add.s32 	%r362, %r361, -3872;
	cvta.to.global.u64 	%rd20, %rd95;
	mul.wide.s32 	%rd21, %r362, 4;
	add.s64 	%rd22, %rd20, %rd21;
	ld.global.nc.f32 	%f274, [%rd22];
$L__BB0_14:
	setp.gt.u32 	%p29, %r21, 120;
	setp.eq.s32 	%p30, %r20, 0;
	mov.u32 	%r363, %tid.x;
	mov.u32 	%r364, _ZZ17my_kernel_kernel0E18PaddedInput_shared;
	mad.lo.s32 	%r365, %r363, 96, %r364;
	st.shared.f32 	[%r365+20], %f274;
	or.pred  	%p31, %p1, %p30;
	or.pred  	%p32, %p31, %p29;
	mov.f32 	%f275, 0f00000000;
	@%p32 bra 	$L__BB0_16;
	ld.param.u64 	%rd96, [my_kernel_kernel0_param_0];
	mov.u32 	%r366, %ctaid.x;
	shr.u32 	%r367, %r366, 1;
	mul.lo.s32 	%r368, %r367, 384;
	shl.b32 	%r369, %r366, 4;
	and.b32  	%r370, %r369, 16;
	or.b32  	%r371, %r368, %r370;
	mad.lo.s32 	%r372, %r636, 3840, %r371;
	add.s32 	%r373, %r372, %r22;
	add.s32 	%r374, %r373, -3872;
	cvta.to.global.u64 	%rd23, %rd96;
	mul.wide.s32 	%rd24, %r374, 4;
	add.s64 	%rd25, %rd23, %rd24;
	ld.global.nc.f32 	%f275, [%rd25];
$L__BB0_16:
	setp.gt.u32 	%p33, %r24, 120;
	setp.eq.s32 	%p34, %r23, 0;
	mov.u32 	%r375, %tid.x;
	mov.u32 	%r376, _ZZ17my_kernel_kernel0E18PaddedInput_shared;
	mad.lo.s32 	%r377, %r375, 96, %r376;
	st.shared.f32 	[%r377+24], %f275;
	or.pred  	%p35, %p1, %p34;
	or.pred  	%p36, %p35, %p33;
	mov.f32 	%f276, 0f00000000;
	@%p36 bra 	$L__BB0_18;
	ld.param.u64 	%rd97, [my_kernel_kernel0_param_0];
	mov.u32 	%r378, %ctaid.x;
	shr.u32 	%r379, %r378, 1;
	mul.lo.s32 	%r380, %r379, 384;
	shl.b32 	%r381, %r378, 4;
	and.b32  	%r382, %r381, 16;
	or.b32  	%r383, %r380, %r382;
	mad.lo.s32 	%r384, %r636, 3840, %r383;
	add.s32 	%r385, %r384, %r25;
	add.s32 	%r386, %r385, -3872;
	cvta.to.global.u64 	%rd26, %rd97;
	mul.wide.s32 	%rd27, %r386, 4;
	add.s64 	%rd28, %rd26, %rd27;
	ld.global.nc.f32 	%f276, [%rd28];
$L__BB0_18:
	setp.gt.u32 	%p37, %r27, 120;
	setp.eq.s32 	%p38, %r26, 0;
	mov.u32 	%r387, %tid.x;
	mov.u32 	%r388, _ZZ17my_kernel_kernel0E18PaddedInput_shared;
	mad.lo.s32 	%r389, %r387, 96, %r388;
	st.shared.f32 	[%r389+28], %f276;
	or.pred  	%p39, %p1, %p38;
	or.pred  	%p40, %p39, %p37;
	mov.f32 	%f277, 0f00000000;
	@%p40 bra 	$L__BB0_20;
	ld.param.u64 	%rd98, [my_kernel_kernel0_param_0];
	mov.u32 	%r390, %ctaid.x;
	shr.u32 	%r391, %r390, 1;
	mul.lo.s32 	%r392, %r391, 384;
	shl.b32 	%r393, %r390, 4;
	and.b32  	%r394, %r393, 16;
	or.b32  	%r395, %r392, %r394;
	mad.lo.s32 	%r396, %r636, 3840, %r395;
	add.s32 	%r397, %r396, %r28;
	add.s32 	%r398, %r397, -3872;
	cvta.to.global.u64 	%rd29, %rd98;
	mul.wide.s32 	%rd30, %r398, 4;
	add.s64 	%rd31, %rd29, %rd30;
	ld.global.nc.f32 	%f277, [%rd31];
$L__BB0_20:
	setp.gt.u32 	%p41, %r30, 120;
	setp.eq.s32 	%p42, %r29, 0;
	mov.u32 	%r399, %tid.x;
	mov.u32 	%r400, _ZZ17my_kernel_kernel0E18PaddedInput_shared;
	mad.lo.s32 	%r401, %r399, 96, %r400;
	st.shared.f32 	[%r401+32], %f277;
	or.pred  	%p43, %p1, %p42;
	or.pred  	%p44, %p43, %p41;
	mov.f32 	%f278, 0f00000000;
	@%p44 bra 	$L__BB0_22;
	ld.param.u64 	%rd99, [my_kernel_kernel0_param_0];
	mov.u32 	%r402, %ctaid.x;
	shr.u32 	%r403, %r402, 1;
	mul.lo.s32 	%r404, %r403, 384;
	shl.b32 	%r405, %r402, 4;
	and.b32  	%r406, %r405, 16;
	or.b32  	%r407, %r404, %r406;
	mad.lo.s32 	%r408, %r636, 3840, %r407;
	add.s32 	%r409, %r408, %r31;
	add.s32 	%r410, %r409, -3872;
	cvta.to.global.u64 	%rd32, %rd99;
	mul.wide.s32 	%rd33, %r410, 4;
	add.s64 	%rd34, %rd32, %rd33;
	ld.global.nc.f32 	%f278, [%rd34];
$L__BB0_22:
	setp.gt.u32 	%p45, %r33, 120;
	setp.eq.s32 	%p46, %r32, 0;
	mov.u32 	%r411, %tid.x;
	mov.u32 	%r412, _ZZ17my_kernel_kernel0E18PaddedInput_shared;
	mad.lo.s32 	%r413, %r411, 96, %r412;
	st.shared.f32 	[%r413+36], %f278;
	or.pred  	%p47, %p1, %p46;
	or.pred  	%p48, %p47, %p45;
	mov.f32 	%f279, 0f00000000;
	@%p48 bra 	$L__BB0_24;
	ld.param.u64 	%rd100, [my_kernel_kernel0_param_0];
	mov.u32 	%r414, %ctaid.x;
	shr.u32 	%r415, %r414, 1;
	mul.lo.s32 	%r416, %r415, 384;
	shl.b32 	%r417, %r414, 4;
	and.b32  	%r418, %r417, 16;
	or.b32  	%r419, %r416, %r418;
	mad.lo.s32 	%r420, %r636, 3840, %r419;
	add.s32 	%r421, %r420, %r34;
	add.s32 	%r422, %r421, -3872;
	cvta.to.global.u64 	%rd35, %rd100;
	mul.wide.s32 	%rd36, %r422, 4;
	add.s64 	%rd37, %rd35, %rd36;
	ld.global.nc.f32 	%f279, [%rd37];
$L__BB0_24:
	setp.gt.u32 	%p49, %r36, 120;
	setp.eq.s32 	%p50, %r35, 0;
	mov.u32 	%r423, %tid.x;
	mov.u32 	%r424, _ZZ17my_kernel_kernel0E18PaddedInput_shared;
	mad.lo.s32 	%r425, %r423, 96, %r424;
	st.shared.f32 	[%r425+40], %f279;
	or.pred  	%p51, %p1, %p50;
	or.pred  	%p52, %p51, %p49;
	mov.f32 	%f280, 0f00000000;
	@%p52 bra 	$L__BB0_26;
	ld.param.u64 	%rd101, [my_kernel_kernel0_param_0];
	mov.u32 	%r426, %ctaid.x;
	shr.u32 	%r427, %r426, 1;
	mul.lo.s32 	%r428, %r427, 384;
	shl.b32 	%r429, %r426, 4;
	and.b32  	%r430, %r429, 16;
	or.b32  	%r431, %r428, %r430;
	mad.lo.s32 	%r432, %r636, 3840, %r431;
	add.s32 	%r433, %r432, %r37;
	add.s32 	%r434, %r433, -3872;
	cvta.to.global.u64 	%rd38, %rd101;
	mul.wide.s32 	%rd39, %r434, 4;
	add.s64 	%rd40, %rd38, %rd39;
	ld.global.nc.f32 	%f280, [%rd40];
$L__BB0_26:
	setp.gt.u32 	%p53, %r39, 120;
	setp.eq.s32 	%p54, %r38, 0;
	mov.u32 	%r435, %tid.x;
	mov.u32 	%r436, _ZZ17my_kernel_kernel0E18PaddedInput_shared;
	mad.lo.s32 	%r437, %r435, 96, %r436;
	st.shared.f32 	[%r437+44], %f280;
	or.pred  	%p55, %p1, %p54;
	or.pred  	%p56, %p55, %p53;
	mov.f32 	%f281, 0f00000000;
	@%p56 bra 	$L__BB0_28;
	ld.param.u64 	%rd102, [my_kernel_kernel0_param_0];
	mov.u32 	%r438, %ctaid.x;
	shr.u32 	%r439, %r438, 1;
	mul.lo.s32 	%r440, %r439, 384;
	shl.b32 	%r441, %r438, 4;
	and.b32  	%r442, %r441, 16;
	or.b32  	%r443, %r440, %r442;
	mad.lo.s32 	%r444, %r636, 3840, %r443;
	add.s32 	%r445, %r444, %r40;
	add.s32 	%r446, %r445, -3872;
	cvta.to.global.u64 	%rd41, %rd102;
	mul.wide.s32 	%rd42, %r446, 4;
	add.s64 	%rd43, %rd41, %rd42;
	ld.global.nc.f32 	%f281, [%rd43];
$L__BB0_28:
	setp.gt.u32 	%p57, %r42, 120;
	setp.eq.s32 	%p58, %r41, 0;
	mov.u32 	%r447, %tid.x;
	mov.u32 	%r448, _ZZ17my_kernel_kernel0E18PaddedInput_shared;
	mad.lo.s32 	%r449, %r447, 96, %r448;
	st.shared.f32 	[%r449+48], %f281;
	or.pred  	%p59, %p1, %p58;
	or.pred  	%p60, %p59, %p57;
	mov.f32 	%f282, 0f00000000;
	@%p60 bra 	$L__BB0_30;
	ld.param.u64 	%rd103, [my_kernel_kernel0_param_0];
	mov.u32 	%r450, %ctaid.x;
	shr.u32 	%r451, %r450, 1;
	mul.lo.s32 	%r452, %r451, 384;
	shl.b32 	%r453, %r450, 4;
	and.b32  	%r454, %r453, 16;
	or.b32  	%r455, %r452, %r454;
	mad.lo.s32 	%r456, %r636, 3840, %r455;
	add.s32 	%r457, %r456, %r43;
	add.s32 	%r458, %r457, -3872;
	cvta.to.global.u64 	%rd44, %rd103;
	mul.wide.s32 	%rd45, %r458, 4;
	add.s64 	%rd46, %rd44, %rd45;
	ld.global.nc.f32 	%f282, [%rd46];
$L__BB0_30:
	setp.gt.u32 	%p61, %r45, 120;
	setp.eq.s32 	%p62, %r44, 0;
	mov.u32 	%r459, %tid.x;
	mov.u32 	%r460, _ZZ17my_kernel_kernel0E18PaddedInput_shared;
	mad.lo.s32 	%r461, %r459, 96, %r460;
	st.shared.f32 	[%r461+52], %f282;
	or.pred  	%p63, %p1, %p62;
	or.pred  	%p64, %p63, %p61;
	mov.f32 	%f283, 0f00000000;
	@%p64 bra 	$L__BB0_32;
	ld.param.u64 	%rd104, [my_kernel_kernel0_param_0];
	mov.u32 	%r462, %ctaid.x;
	shr.u32 	%r463, %r462, 1;
	mul.lo.s32 	%r464, %r463, 384;
	shl.b32 	%r465, %r462, 4;
	and.b32  	%r466, %r465, 16;
	or.b32  	%r467, %r464, %r466;
	mad.lo.s32 	%r468, %r636, 3840, %r467;
	add.s32 	%r469, %r468, %r46;
	add.s32 	%r470, %r469, -3872;
	cvta.to.global.u64 	%rd47, %rd104;
	mul.wide.s32 	%rd48, %r470, 4;
	add.s64 	%rd49, %rd47, %rd48;
	ld.global.nc.f32 	%f283, [%rd49];
$L__BB0_32:
	setp.gt.u32 	%p65, %r48, 120;
	setp.eq.s32 	%p66, %r47, 0;
	mov.u32 	%r471, %tid.x;
	mov.u32 	%r472, _ZZ17my_kernel_kernel0E18PaddedInput_shared;
	mad.lo.s32 	%r473, %r471, 96, %r472;
	st.shared.f32 	[%r473+56], %f283;
	or.pred  	%p67, %p1, %p66;
	or.pred  	%p68, %p67, %p65;
	mov.f32 	%f284, 0f00000000;
	@%p68 bra 	$L__BB0_34;
	ld.param.u64 	%rd105, [my_kernel_kernel0_param_0];
	mov.u32 	%r474, %ctaid.x;
	shr.u32 	%r475, %r474, 1;
	mul.lo.s32 	%r476, %r475, 384;
	shl.b32 	%r477, %r474, 4;
	and.b32  	%r478, %r477, 16;
	or.b32  	%r479, %r476, %r478;
	mad.lo.s32 	%r480, %r636, 3840, %r479;
	add.s32 	%r481, %r480, %r49;
	add.s32 	%r482, %r481, -3872;
	cvta.to.global.u64 	%rd50, %rd105;
	mul.wide.s32 	%rd51, %r482, 4;
	add.s64 	%rd52, %rd50, %rd51;
	ld.global.nc.f32 	%f284, [%rd52];
$L__BB0_34:
	mov.u32 	%r483, %tid.x;
	mov.u32 	%r484, _ZZ17my_kernel_kernel0E18PaddedInput_shared;
	mad.lo.s32 	%r485, %r483, 96, %r484;
	st.shared.f32 	[%r485+60], %f284;
$L__BB0_35:
	mov.u32 	%r486, %tid.x;
	setp.gt.u32 	%p69, %r486, 73;
	@%p69 bra 	$L__BB0_53;
	setp.gt.u32 	%p70, %r51, 120;
	setp.eq.s32 	%p71, %r50, 0;
	or.pred  	%p72, %p1, %p71;
	or.pred  	%p73, %p72, %p70;
	mov.f32 	%f285, 0f00000000;
	@%p73 bra 	$L__BB0_38;
	ld.param.u64 	%rd106, [my_kernel_kernel0_param_0];
	mov.u32 	%r487, %ctaid.x;
	shr.u32 	%r488, %r487, 1;
	mul.lo.s32 	%r489, %r488, 384;
	shl.b32 	%r490, %r487, 4;
	and.b32  	%r491, %r490, 16;
	or.b32  	%r492, %r489, %r491;
	mad.lo.s32 	%r493, %r636, 3840, %r492;
	add.s32 	%r494, %r493, %r52;
	add.s32 	%r495, %r494, -3872;
	cvta.to.global.u64 	%rd53, %rd106;
	mul.wide.s32 	%rd54, %r495, 4;
	add.s64 	%rd55, %rd53, %rd54;
	ld.global.nc.f32 	%f285, [%rd55];
$L__BB0_38:
	setp.gt.u32 	%p74, %r54, 120;
	setp.eq.s32 	%p75, %r53, 0;
	mov.u32 	%r496, %tid.x;
	mov.u32 	%r497, _ZZ17my_kernel_kernel0E18PaddedInput_shared;
	mad.lo.s32 	%r498, %r496, 96, %r497;
	st.shared.f32 	[%r498+64], %f285;
	or.pred  	%p76, %p1, %p75;
	or.pred  	%p77, %p76, %p74;
	mov.f32 	%f286, 0f00000000;
	@%p77 bra 	$L__BB0_40;
	ld.param.u64 	%rd107, [my_kernel_kernel0_param_0];
	mov.u32 	%r499, %ctaid.x;
	shr.u32 	%r500, %r499, 1;
	mul.lo.s32 	%r501, %r500, 384;
	shl.b32 	%r502, %r499, 4;
	and.b32  	%r503, %r502, 16;
	or.b32  	%r504, %r501, %r503;
	mad.lo.s32 	%r505, %r636, 3840, %r504;
	add.s32 	%r506, %r505, %r55;
	add.s32 	%r507, %r506, -3872;
	cvta.to.global.u64 	%rd56, %rd107;
	mul.wide.s32 	%rd57, %r507, 4;
	add.s64 	%rd58, %rd56, %rd57;
	ld.global.nc.f32 	%f286, [%rd58];
$L__BB0_40:
	setp.gt.u32 	%p78, %r57, 120;
	setp.eq.s32 	%p79, %r56, 0;
	mov.u32 	%r508, %tid.x;
	mov.u32 	%r509, _ZZ17my_kernel_kernel0E18PaddedInput_shared;
	mad.lo.s32 	%r510, %r508, 96, %r509;
	st.shared.f32 	[%r510+68], %f286;
	or.pred  	%p80, %p1, %p79;
	or.pred  	%p81, %p80, %p78;
	mov.f32 	%f287, 0f00000000;
	@%p81 bra 	$L__BB0_42;
	ld.param.u64 	%rd108, [my_kernel_kernel0_param_0];
	mov.u32 	%r511, %ctaid.x;
	shr.u32 	%r512, %r511, 1;
	mul.lo.s32 	%r513, %r512, 384;
	shl.b32 	%r514, %r511, 4;
	and.b32  	%r515, %r514, 16;
	or.b32  	%r516, %r513, %r515;
	mad.lo.s32 	%r517, %r636, 3840, %r516;
	add.s32 	%r518, %r517, %r58;
	add.s32 	%r519, %r518, -3872;
	cvta.to.global.u64 	%rd59, %rd108;
	mul.wide.s32 	%rd60, %r519, 4;
	add.s64 	%rd61, %rd59, %rd60;
	ld.global.nc.f32 	%f287, [%rd61];
$L__BB0_42:
	setp.gt.u32 	%p82, %r60, 120;
	setp.eq.s32 	%p83, %r59, 0;
	mov.u32 	%r520, %tid.x;
	mov.u32 	%r521, _ZZ17my_kernel_kernel0E18PaddedInput_shared;
	mad.lo.s32 	%r522, %r520, 96, %r521;
	st.shared.f32 	[%r522+72], %f287;
	or.pred  	%p84, %p1, %p83;
	or.pred  	%p85, %p84, %p82;
	mov.f32 	%f288, 0f00000000;
	@%p85 bra 	$L__BB0_44;
	ld.param.u64 	%rd109, [my_kernel_kernel0_param_0];
	mov.u32 	%r523, %ctaid.x;
	shr.u32 	%r524, %r523, 1;
	mul.lo.s32 	%r525, %r524, 384;
	shl.b32 	%r526, %r523, 4;
	and.b32  	%r527, %r526, 16;
	or.b32  	%r528, %r525, %r527;
	mad.lo.s32 	%r529, %r636, 3840, %r528;
	add.s32 	%r530, %r529, %r61;
	add.s32 	%r531, %r530, -3872;
	cvta.to.global.u64 	%rd62, %rd109;
	mul.wide.s32 	%rd63, %r531, 4;
	add.s64 	%rd64, %rd62, %rd63;
	ld.global.nc.f32 	%f288, [%rd64];
$L__BB0_44:
	setp.gt.u32 	%p86, %r63, 120;
	setp.eq.s32 	%p87, %r62, 0;
	mov.u32 	%r532, %tid.x;
	mov.u32 	%r533, _ZZ17my_kernel_kernel0E18PaddedInput_shared;
	mad.lo.s32 	%r534, %r532, 96, %r533;
	st.shared.f32 	[%r534+76], %f288;
	or.pred  	%p88, %p1, %p87;
	or.pred  	%p89, %p88, %p86;
	mov.f32 	%f289, 0f00000000;
	@%p89 bra 	$L__BB0_46;
	ld.param.u64 	%rd110, [my_kernel_kernel0_param_0];
	mov.u32 	%r535, %ctaid.x;
	shr.u32 	%r536, %r535, 1;
	mul.lo.s32 	%r537, %r536, 384;
	shl.b32 	%r538, %r535, 4;
	and.b32  	%r539, %r538, 16;
	or.b32  	%r540, %r537, %r539;
	mad.lo.s32 	%r541, %r636, 3840, %r540;
	add.s32 	%r542, %r541, %r64;
	add.s32 	%r543, %r542, -3872;
	cvta.to.global.u64 	%rd65, %rd110;
	mul.wide.s32 	%rd66, %r543, 4;
	add.s64 	%rd67, %rd65, %rd66;
	ld.global.nc.f32 	%f289, [%rd67];
$L__BB0_46:
	setp.gt.u32 	%p90, %r66, 120;
	setp.eq.s32 	%p91, %r65, 0;
	mov.u32 	%r544, %tid.x;
	mov.u32 	%r545, _ZZ17my_kernel_kernel0E18PaddedInput_shared;
	mad.lo.s32 	%r546, %r544, 96, %r545;
	st.shared.f32 	[%r546+80], %f289;
	or.pred  	%p92, %p1, %p91;
	or.pred  	%p93, %p92, %p90;
	mov.f32 	%f290, 0f00000000;
	@%p93 bra 	$L__BB0_48;
	ld.param.u64 	%rd111, [my_kernel_kernel0_param_0];
	mov.u32 	%r547, %ctaid.x;
	shr.u32 	%r548, %r547, 1;
	mul.lo.s32 	%r549, %r548, 384;
	shl.b32 	%r550, %r547, 4;
	and.b32  	%r551, %r550, 16;
	or.b32  	%r552, %r549, %r551;
	mad.lo.s32 	%r553, %r636, 3840, %r552;
	add.s32 	%r554, %r553, %r67;
	add.s32 	%r555, %r554, -3872;
	cvta.to.global.u64 	%rd68, %rd111;
	mul.wide.s32 	%rd69, %r555, 4;
	add.s64 	%rd70, %rd68, %rd69;
	ld.global.nc.f32 	%f290, [%rd70];
$L__BB0_48:
	setp.gt.u32 	%p94, %r69, 120;
	setp.eq.s32 	%p95, %r68, 0;
	mov.u32 	%r556, %tid.x;
	mov.u32 	%r557, _ZZ17my_kernel_kernel0E18PaddedInput_shared;
	mad.lo.s32 	%r558, %r556, 96, %r557;
	st.shared.f32 	[%r558+84], %f290;
	or.pred  	%p96, %p1, %p95;
	or.pred  	%p97, %p96, %p94;
	mov.f32 	%f291, 0f00000000;
	@%p97 bra 	$L__BB0_50;
	ld.param.u64 	%rd112, [my_kernel_kernel0_param_0];
	mov.u32 	%r559, %ctaid.x;
	shr.u32 	%r560, %r559, 1;
	mul.lo.s32 	%r561, %r560, 384;
	shl.b32 	%r562, %r559, 4;
	and.b32  	%r563, %r562, 16;
	or.b32  	%r564, %r561, %r563;
	mad.lo.s32 	%r565, %r636, 3840, %r564;
	add.s32 	%r566, %r565, %r70;
	add.s32 	%r567, %r566, -3872;
	cvta.to.global.u64 	%rd71, %rd112;
	mul.wide.s32 	%rd72, %r567, 4;
	add.s64 	%rd73, %rd71, %rd72;
	ld.global.nc.f32 	%f291, [%rd73];
$L__BB0_50:
	setp.gt.u32 	%p98, %r72, 120;
	setp.eq.s32 	%p99, %r71, 0;
	mov.u32 	%r568, %tid.x;
	mov.u32 	%r569, _ZZ17my_kernel_kernel0E18PaddedInput_shared;
	mad.lo.s32 	%r570, %r568, 96, %r569;
	st.shared.f32 	[%r570+88], %f291;
	or.pred  	%p100, %p1, %p99;
	or.pred  	%p101, %p100, %p98;
	mov.f32 	%f292, 0f00000000;
	@%p101 bra 	$L__BB0_52;
	ld.param.u64 	%rd113, [my_kernel_kernel0_param_0];
	mov.u32 	%r571, %ctaid.x;
	shr.u32 	%r572, %r571, 1;
	mul.lo.s32 	%r573, %r572, 384;
	shl.b32 	%r574, %r571, 4;
	and.b32  	%r575, %r574, 16;
	or.b32  	%r576, %r573, %r575;
	mad.lo.s32 	%r577, %r636, 3840, %r576;
	add.s32 	%r578, %r577, %r73;
	add.s32 	%r579, %r578, -3872;
	cvta.to.global.u64 	%rd74, %rd113;
	mul.wide.s32 	%rd75, %r579, 4;
	add.s64 	%rd76, %rd74, %rd75;
	ld.global.nc.f32 	%f292, [%rd76];
$L__BB0_52:
	mov.u32 	%r580, %tid.x;
	mov.u32 	%r581, _ZZ17my_kernel_kernel0E18PaddedInput_shared;
	mad.lo.s32 	%r582, %r580, 96, %r581;
	st.shared.f32 	[%r582+92], %f292;
$L__BB0_53:
	mov.u32 	%r583, %tid.x;
	setp.gt.u32 	%p102, %r583, 15;
	@%p102 bra 	$L__BB0_55;
	ld.param.u64 	%rd114, [my_kernel_kernel0_param_1];
	mul.lo.s32 	%r584, %r636, 96;
	mov.u32 	%r585, %tid.x;
	mul.lo.s32 	%r586, %r585, 6;
	and.b32  	%r587, %r586, 96;
	mov.u32 	%r588, %ctaid.x;
	shl.b32 	%r589, %r588, 4;
	and.b32  	%r590, %r589, 16;
	or.b32  	%r591, %r590, %r587;
	mul.lo.s32 	%r592, %r585, 3;
	and.b32  	%r593, %r592, 15;
	or.b32  	%r594, %r591, %r593;
	add.s32 	%r595, %r594, %r584;
	cvta.to.global.u64 	%rd77, %rd114;
	mul.wide.u32 	%rd78, %r595, 4;
	add.s64 	%rd79, %rd77, %rd78;
	ld.global.nc.f32 	%f106, [%rd79];
	mov.u32 	%r596, _ZZ17my_kernel_kernel0E18placeholder_shared;
	mad.lo.s32 	%r597, %r585, 12, %r596;
	st.shared.f32 	[%r597], %f106;
	add.s32 	%r598, %r586, 2;
	and.b32  	%r599, %r598, 224;
	or.b32  	%r600, %r599, %r590;
	add.s32 	%r601, %r592, 1;
	and.b32  	%r602, %r601, 15;
	or.b32  	%r603, %r600, %r602;
	add.s32 	%r604, %r603, %r584;
	mul.wide.u32 	%rd80, %r604, 4;
	add.s64 	%rd81, %rd77, %rd80;
	ld.global.nc.f32 	%f107, [%rd81];
	st.shared.f32 	[%r597+4], %f107;
	add.s32 	%r605, %r586, 4;
	and.b32  	%r606, %r605, 224;
	or.b32  	%r607, %r606, %r590;
	mad.lo.s32 	%r608, %r585, -3, %r598;
	and.b32  	%r609, %r608, 15;
	or.b32  	%r610, %r607, %r609;
	add.s32 	%r611, %r610, %r584;
	mul.wide.u32 	%rd82, %r611, 4;
	add.s64 	%rd83, %rd77, %rd82;
	ld.global.nc.f32 	%f108, [%rd83];
	st.shared.f32 	[%r597+8], %f108;
$L__BB0_55:
	bar.sync 	0;
	mul.lo.s16 	%rs125, %rs1, 224;
	cvt.u32.u16 	%r612, %rs125;
	mov.u32 	%r613, %tid.x;
	shl.b32 	%r614, %r613, 3;
	and.b32  	%r75, %r614, 8;
	or.b32  	%r615, %r75, %r612;
	shl.b16 	%rs126, %rs2, 4;
	and.b16  	%rs127, %rs126, 224;
	cvt.u32.u16 	%r616, %rs127;
	add.s32 	%r617, %r615, %r616;
	shl.b32 	%r618, %r617, 2;
	mov.u32 	%r619, _ZZ17my_kernel_kernel0E18PaddedInput_shared;
	add.s32 	%r620, %r619, %r618;
	ld.shared.f32 	%f109, [%r620];
	shl.b32 	%r621, %r613, 5;
	and.b32  	%r622, %r621, 32;
	mov.u32 	%r623, _ZZ17my_kernel_kernel0E18placeholder_shared;
	add.s32 	%r624, %r623, %r622;
	ld.shared.f32 	%f110, [%r624];
	fma.rn.f32 	%f111, %f109, %f110, %f268;
	ld.shared.f32 	%f112, [%r620+64];
	fma.rn.f32 	%f113, %f112, %f110, %f260;
	ld.shared.f32 	%f114, [%r624+64];
	fma.rn.f32 	%f115, %f112, %f114, %f111;
	ld.shared.f32 	%f116, [%r620+128];
	fma.rn.f32 	%f117, %f116, %f114, %f113;
	ld.shared.f32 	%f118, [%r624+128];
	fma.rn.f32 	%f268, %f116, %f118, %f115;
	ld.shared.f32 	%f119, [%r620+192];
	fma.rn.f32 	%f260, %f119, %f118, %f117;
	ld.shared.f32 	%f120, [%r620+4];
	ld.shared.f32 	%f121, [%r624+4];
	fma.rn.f32 	%f122, %f120, %f121, %f267;
	ld.shared.f32 	%f123, [%r620+68];
	fma.rn.f32 	%f124, %f123, %f121, %f259;
	ld.shared.f32 	%f125, [%r624+68];
	fma.rn.f32 	%f126, %f123, %f125, %f122;
	ld.shared.f32 	%f127, [%r620+132];
	fma.rn.f32 	%f128, %f127, %f125, %f124;
	ld.shared.f32 	%f129, [%r624+132];
	fma.rn.f32 	%f267, %f127, %f129, %f126;
	ld.shared.f32 	%f130, [%r620+196];
	fma.rn.f32 	%f259, %f130, %f129, %f128;
	ld.shared.f32 	%f131, [%r620+8];
	ld.shared.f32 	%f132, [%r624+8];
	fma.rn.f32 	%f133, %f131, %f132, %f266;
	ld.shared.f32 	%f134, [%r620+72];
	fma.rn.f32 	%f135, %f134, %f132, %f258;
	ld.shared.f32 	%f136, [%r624+72];
	fma.rn.f32 	%f137, %f134, %f136, %f133;
	ld.shared.f32 	%f138, [%r620+136];
	fma.rn.f32 	%f139, %f138, %f136, %f135;
	ld.shared.f32 	%f140, [%r624+136];
	fma.rn.f32 	%f266, %f138, %f140, %f137;
	ld.shared.f32 	%f141, [%r620+200];
	fma.rn.f32 	%f258, %f141, %f140, %f139;
	ld.shared.f32 	%f142, [%r620+12];
	ld.shared.f32 	%f143, [%r624+12];
	fma.rn.f32 	%f144, %f142, %f143, %f265;
	ld.shared.f32 	%f145, [%r620+76];
	fma.rn.f32 	%f146, %f145, %f143, %f257;
	ld.shared.f32 	%f147, [%r624+76];
	fma.rn.f32 	%f148, %f145, %f147, %f144;
	ld.shared.f32 	%f149, [%r620+140];
	fma.rn.f32 	%f150, %f149, %f147, %f146;
	ld.shared.f32 	%f151, [%r624+140];
	fma.rn.f32 	%f265, %f149, %f151, %f148;
	ld.shared.f32 	%f152, [%r620+204];
	fma.rn.f32 	%f257, %f152, %f151, %f150;
	ld.shared.f32 	%f153, [%r620+16];
	ld.shared.f32 	%f154, [%r624+16];
	fma.rn.f32 	%f155, %f153, %f154, %f264;
	ld.shared.f32 	%f156, [%r620+80];
	fma.rn.f32 	%f157, %f156, %f154, %f256;
	ld.shared.f32 	%f158, [%r624+80];
	fma.rn.f32 	%f159, %f156, %f158, %f155;
	ld.shared.f32 	%f160, [%r620+144];
	fma.rn.f32 	%f161, %f160, %f158, %f157;
	ld.shared.f32 	%f162, [%r624+144];
	fma.rn.f32 	%f264, %f160, %f162, %f159;
	ld.shared.f32 	%f163, [%r620+208];
	fma.rn.f32 	%f256, %f163, %f162, %f161;
	ld.shared.f32 	%f164, [%r620+20];
	ld.shared.f32 	%f165, [%r624+20];
	fma.rn.f32 	%f166, %f164, %f165, %f263;
	ld.shared.f32 	%f167, [%r620+84];
	fma.rn.f32 	%f168, %f167, %f165, %f255;
	ld.shared.f32 	%f169, [%r624+84];
	fma.rn.f32 	%f170, %f167, %f169, %f166;
	ld.shared.f32 	%f171, [%r620+148];
	fma.rn.f32 	%f172, %f171, %f169, %f168;
	ld.shared.f32 	%f173, [%r624+148];
	fma.rn.f32 	%f263, %f171, %f173, %f170;
	ld.shared.f32 	%f174, [%r620+212];
	fma.rn.f32 	%f255, %f174, %f173, %f172;
	ld.shared.f32 	%f175, [%r620+24];
	ld.shared.f32 	%f176, [%r624+24];
	fma.rn.f32 	%f177, %f175, %f176, %f262;
	ld.shared.f32 	%f178, [%r620+88];
	fma.rn.f32 	%f179, %f178, %f176, %f254;
	ld.shared.f32 	%f180, [%r624+88];
	fma.rn.f32 	%f181, %f178, %f180, %f177;
	ld.shared.f32 	%f182, [%r620+152];
	fma.rn.f32 	%f183, %f182, %f180, %f179;
	ld.shared.f32 	%f184, [%r624+152];
	fma.rn.f32 	%f262, %f182, %f184, %f181;
	ld.shared.f32 	%f185, [%r620+216];
	fma.rn.f32 	%f254, %f185, %f184, %f183;
	ld.shared.f32 	%f186, [%r620+28];
	ld.shared.f32 	%f187, [%r624+28];
	fma.rn.f32 	%f188, %f186, %f187, %f261;
	ld.shared.f32 	%f189, [%r620+92];
	fma.rn.f32 	%f190, %f189, %f187, %f253;
	ld.shared.f32 	%f191, [%r624+92];
	fma.rn.f32 	%f192, %f189, %f191, %f188;
	ld.shared.f32 	%f193, [%r620+156];
	fma.rn.f32 	%f194, %f193, %f191, %f190;
	ld.shared.f32 	%f195, [%r624+156];
	fma.rn.f32 	%f261, %f193, %f195, %f192;
	ld.shared.f32 	%f196, [%r620+220];
	fma.rn.f32 	%f253, %f196, %f195, %f194;
	add.s32 	%r636, %r636, 1;
	setp.ne.s32 	%p103, %r636, 3;
	@%p103 bra 	$L__BB0_1;
	ld.param.u64 	%rd116, [my_kernel_kernel0_param_3];
	ld.param.u64 	%rd115, [my_kernel_kernel0_param_2];
	cvta.to.global.u64 	%rd84, %rd116;
	cvta.to.global.u64 	%rd85, %rd115;
	mov.u32 	%r625, %ctaid.x;
	shl.b32 	%r626, %r625, 4;
	and.b32  	%r627, %r626, 16;
	or.b32  	%r628, %r627, %r75;
	cvt.u32.u16 	%r629, %rs1;
	shl.b16 	%rs128, %rs2, 5;
	and.b16  	%rs129, %rs128, 448;
	cvt.u32.u16 	%r630, %rs129;
	shr.u32 	%r631, %r625, 1;
	mul.lo.s32 	%r632, %r631, 384;
	or.b32  	%r633, %r628, %r632;
	mad.lo.s32 	%r634, %r629, 460800, %r633;
	add.s32 	%r635, %r634, %r630;
	mul.wide.u32 	%rd86, %r628, 4;
	add.s64 	%rd87, %rd84, %rd86;
	ld.global.nc.f32 	%f197, [%rd87];
	add.f32 	%f198, %f268, %f197;
	min.f32 	%f199, %f198, 0f40C00000;
	max.f32 	%f200, %f199, 0f00000000;
	mul.wide.u32 	%rd88, %r635, 4;
	add.s64 	%rd89, %rd85, %rd88;
	st.global.f32 	[%rd89], %f200;
	ld.global.nc.f32 	%f201, [%rd87+4];
	add.f32 	%f202, %f267, %f201;
	min.f32 	%f203, %f202, 0f40C00000;
	max.f32 	%f204, %f203, 0f00000000;
	st.global.f32 	[%rd89+4], %f204;
	ld.global.nc.f32 	%f205, [%rd87+8];
	add.f32 	%f206, %f266, %f205;
	min.f32 	%f207, %f206, 0f40C00000;
	max.f32 	%f208, %f207, 0f00000000;
	st.global.f32 	[%rd89+8], %f208;
	ld.global.nc.f32 	%f209, [%rd87+12];
	add.f32 	%f210, %f265, %f209;
	min.f32 	%f211, %f210, 0f40C00000;
	max.f32 	%f212, %f211, 0f00000000;
	st.global.f32 	[%rd89+12], %f212;
	ld.global.nc.f32 	%f213, [%rd87+16];
	add.f32 	%f214, %f264, %f213;
	min.f32 	%f215, %f214, 0f40C00000;
	max.f32 	%f216, %f215, 0f00000000;
	st.global.f32 	[%rd89+16], %f216;
	ld.global.nc.f32 	%f217, [%rd87+20];
	add.f32 	%f218, %f263, %f217;
	min.f32 	%f219, %f218, 0f40C00000;
	max.f32 	%f220, %f219, 0f00000000;
	st.global.f32 	[%rd89+20], %f220;
	ld.global.nc.f32 	%f221, [%rd87+24];
	add.f32 	%f222, %f262, %f221;
	min.f32 	%f223, %f222, 0f40C00000;
	max.f32 	%f224, %f223, 0f00000000;
	st.global.f32 	[%rd89+24], %f224;
	ld.global.nc.f32 	%f225, [%rd87+28];
	add.f32 	%f226, %f261, %f225;
	min.f32 	%f227, %f226, 0f40C00000;
	max.f32 	%f228, %f227, 0f00000000;
	st.global.f32 	[%rd89+28], %f228;
	add.f32 	%f229, %f260, %f197;
	min.f32 	%f230, %f229, 0f40C00000;
	max.f32 	%f231, %f230, 0f00000000;
	st.global.f32 	[%rd89+128], %f231;
	add.f32 	%f232, %f259, %f201;
	min.f32 	%f233, %f232, 0f40C00000;
	max.f32 	%f234, %f233, 0f00000000;
	st.global.f32 	[%rd89+132], %f234;
	add.f32 	%f235, %f258, %f205;
	min.f32 	%f236, %f235, 0f40C00000;
	max.f32 	%f237, %f236, 0f00000000;
	st.global.f32 	[%rd89+136], %f237;
	add.f32 	%f238, %f257, %f209;
	min.f32 	%f239, %f238, 0f40C00000;
	max.f32 	%f240, %f239, 0f00000000;
	st.global.f32 	[%rd89+140], %f240;
	add.f32 	%f241, %f256, %f213;
	min.f32 	%f242, %f241, 0f40C00000;
	max.f32 	%f243, %f242, 0f00000000;
	st.global.f32 	[%rd89+144], %f243;
	add.f32 	%f244, %f255, %f217;
	min.f32 	%f245, %f244, 0f40C00000;
	max.f32 	%f246, %f245, 0f00000000;
	st.global.f32 	[%rd89+148], %f246;
	add.f32 	%f247, %f254, %f221;
	min.f32 	%f248, %f247, 0f40C00000;
	max.f32 	%f249, %f248, 0f00000000;
	st.global.f32 	[%rd89+152], %f249;
	add.f32 	%f250, %f253, %f225;
	min.f32 	%f251, %f250, 0f40C00000;
	max.f32 	%f252, %f251, 0f00000000;
	st.global.f32 	[%rd89+156], %f252;
	ret;

}


// ===== COMPILED SASS (sm_100) =====

	.target	sm_100

	.elftype	@"ET_EXEC"


//--------------------- .note.nv.tkinfo           --------------------------
	.section	.note.nv.tkinfo,"",@"SHT_NOTE"
	.sectionflags	@"SHF_NOTE_NV_TKINFO"
	.tkinfo
        /*0018*/ 	.word	0x00000002
        /*0030*/ 	.string	""
        /*0030*/ 	.string	"ptxas"
        /*0030*/ 	.string	"Cuda compilation tools, release 13.0, V13.0.88"
        /*0030*/ 	.string	"Build cuda_13.0.r13.0/compiler.36424714_0"
        /*0030*/ 	.string	"-arch sm_100 -m 64 "



//--------------------- .note.nv.cuinfo           --------------------------
	.section	.note.nv.cuinfo,"",@"SHT_NOTE"
	.sectionflags	@"SHF_NOTE_NV_CUINFO"
        /*0018*/ 	.short	0x0002
        /*001a*/ 	.short	0x0064
        /*001c*/ 	.short	0x0082
	.zero		2


//--------------------- .nv.info                  --------------------------
	.section	.nv.info,"",@"SHT_CUDA_INFO"
	.align	4


	//----- nvinfo : EIATTR_REGCOUNT
	.align		4
        /*0000*/ 	.byte	0x04, 0x2f
        /*0002*/ 	.short	(.L_1 - .L_0)
	.align		4
.L_0:
        /*0004*/ 	.word	index@(my_kernel_kernel0)
        /*0008*/ 	.word	0x0000007d


	//----- nvinfo : EIATTR_FRAME_SIZE
	.align		4
.L_1:
        /*000c*/ 	.byte	0x04, 0x11
        /*000e*/ 	.short	(.L_3 - .L_2)
	.align		4
.L_2:
        /*0010*/ 	.word	index@(my_kernel_kernel0)
        /*0014*/ 	.word	0x00000000


	//----- nvinfo : EIATTR_MIN_STACK_SIZE
	.align		4
.L_3:
        /*0018*/ 	.byte	0x04, 0x12
        /*001a*/ 	.short	(.L_5 - .L_4)
	.align		4
.L_4:
        /*001c*/ 	.word	index@(my_kernel_kernel0)
        /*0020*/ 	.word	0x00000000
.L_5:


//--------------------- .nv.compat                --------------------------
	.section	.nv.compat,"",@"SHT_CUDA_COMPAT_INFO"
	.align	4
        /*0000*/ 	.byte	0x02, 0x09, 0x00, 0x00, 0x02, 0x02, 0x01, 0x00, 0x02, 0x05, 0x05, 0x00, 0x03, 0x07, 0x01, 0x01
        /*0010*/ 	.byte	0x02, 0x03, 0x00, 0x00, 0x02, 0x06, 0x01, 0x00, 0x04, 0x0b, 0x08, 0x00, 0x09, 0x00, 0x00, 0x00
        /*0020*/ 	.byte	0x00, 0x00, 0x00, 0x00


//--------------------- .nv.info.my_kernel_kernel0 --------------------------
	.section	.nv.info.my_kernel_kernel0,"",@"SHT_CUDA_INFO"
	.sectionflags	@""
	.align	4


	//----- nvinfo : EIATTR_CUDA_API_VERSION
	.align		4
        /*0000*/ 	.byte	0x04, 0x37
        /*0002*/ 	.short	(.L_7 - .L_6)
.L_6:
        /*0004*/ 	.word	0x00000082


	//----- nvinfo : EIATTR_KPARAM_INFO
	.align		4
.L_7:
        /*0008*/ 	.byte	0x04, 0x17
        /*000a*/ 	.short	(.L_9 - .L_8)
.L_8:
        /*000c*/ 	.word	0x00000000
        /*0010*/ 	.short	0x0003
        /*0012*/ 	.short	0x0018
        /*0014*/ 	.byte	0x00, 0xf5, 0x21, 0x00


	//----- nvinfo : EIATTR_KPARAM_INFO
	.align		4
.L_9:
        /*0018*/ 	.byte	0x04, 0x17
        /*001a*/ 	.short	(.L_11 - .L_10)
.L_10:
        /*001c*/ 	.word	0x00000000
        /*0020*/ 	.short	0x0002
        /*0022*/ 	.short	0x0010
        /*0024*/ 	.byte	0x00, 0xf5, 0x21, 0x00


	//----- nvinfo : EIATTR_KPARAM_INFO
	.align		4
.L_11:
        /*0028*/ 	.byte	0x04, 0x17
        /*002a*/ 	.short	(.L_13 - .L_12)
.L_12:
        /*002c*/ 	.word	0x00000000
        /*0030*/ 	.short	0x0001
        /*0032*/ 	.short	0x0008
        /*0034*/ 	.byte	0x00, 0xf5, 0x21, 0x00


	//----- nvinfo : EIATTR_KPARAM_INFO
	.align		4
.L_13:
        /*0038*/ 	.byte	0x04, 0x17
        /*003a*/ 	.short	(.L_15 - .L_14)
.L_14:
        /*003c*/ 	.word	0x00000000
        /*0040*/ 	.short	0x0000
        /*0042*/ 	.short	0x0000
        /*0044*/ 	.byte	0x00, 0xf5, 0x21, 0x00


	//----- nvinfo : EIATTR_SPARSE_MMA_MASK
	.align		4
.L_15:
        /*0048*/ 	.byte	0x03, 0x50
        /*004a*/ 	.short	0x0000


	//----- nvinfo : EIATTR_MAXREG_COUNT
	.align		4
        /*004c*/ 	.byte	0x03, 0x1b
        /*004e*/ 	.short	0x00ff


	//----- nvinfo : EIATTR_NUM_BARRIERS
	.align		4
        /*0050*/ 	.byte	0x02, 0x4c
        /*0052*/ 	.byte	0x01
	.zero		1


	//----- nvinfo : EIATTR_MERCURY_ISA_VERSION
	.align		4
        /*0054*/ 	.byte	0x03, 0x5f
        /*0056*/ 	.short	0x0101


	//----- nvinfo : EIATTR_VRC_CTA_INIT_COUNT
	.align		4
        /*0058*/ 	.byte	0x02, 0x4a
	.zero		1
	.zero		1


	//----- nvinfo : EIATTR_EXIT_INSTR_OFFSETS
	.align		4
        /*005c*/ 	.byte	0x04, 0x1c
        /*005e*/ 	.short	(.L_17 - .L_16)


	//   ....[0]....
.L_16:
        /*0060*/ 	.word	0x00004320


	//----- nvinfo : EIATTR_CRS_STACK_SIZE
	.align		4
.L_17:
        /*0064*/ 	.byte	0x04, 0x1e
        /*0066*/ 	.short	(.L_19 - .L_18)
.L_18:
        /*0068*/ 	.word	0x00000000


	//----- nvinfo : EIATTR_CBANK_PARAM_SIZE
	.align		4
.L_19:
        /*006c*/ 	.byte	0x03, 0x19
        /*006e*/ 	.short	0x0020


	//----- nvinfo : EIATTR_PARAM_CBANK
	.align		4
        /*0070*/ 	.byte	0x04, 0x0a
        /*0072*/ 	.short	(.L_21 - .L_20)
	.align		4
.L_20:
        /*0074*/ 	.word	index@(.nv.constant0.my_kernel_kernel0)
        /*0078*/ 	.short	0x0380
        /*007a*/ 	.short	0x0020


	//----- nvinfo : EIATTR_SW_WAR
	.align		4
.L_21:
        /*007c*/ 	.byte	0x04, 0x36
        /*007e*/ 	.short	(.L_23 - .L_22)
.L_22:
        /*0080*/ 	.word	0x00000008
.L_23:


//--------------------- .nv.callgraph             --------------------------
	.section	.nv.callgraph,"",@"SHT_CUDA_CALLGRAPH"
	.align	4
	.sectionentsize	8
	.align		4
        /*0000*/ 	.word	0x00000000
	.align		4
        /*0004*/ 	.word	0xffffffff
	.align		4
        /*0008*/ 	.word	0x00000000
	.align		4
        /*000c*/ 	.word	0xfffffffe
	.align		4
        /*0010*/ 	.word	0x00000000
	.align		4
        /*0014*/ 	.word	0xfffffffd
	.align		4
        /*0018*/ 	.word	0x00000000
	.align		4
        /*001c*/ 	.word	0xfffffffc


//--------------------- .text.my_kernel_kernel0   --------------------------
	.section	.text.my_kernel_kernel0,"ax",@progbits
	.align	128
        .global         my_kernel_kernel0
        .type           my_kernel_kernel0,@function
        .size           my_kernel_kernel0,(.L_x_8 - my_kernel_kernel0)
        .other          my_kernel_kernel0,@"STO_CUDA_ENTRY STV_DEFAULT"
my_kernel_kernel0:
.text.my_kernel_kernel0:
[----:B------:R-:W-:Y:S01]  /*0000*/  LDC R1, c[0x0][0x37c] ;  /* 0x0000df00ff017b82 */ /* 0x000fe20000000800 */
[----:B------:R-:W0:Y:S07]  /*0010*/  S2R R97, SR_TID.X ;  /* 0x0000000000617919 */ /* 0x000e2e0000002100 */
[----:B------:R-:W1:Y:S01]  /*0020*/  S2UR UR8, SR_CTAID.X ;  /* 0x00000000000879c3 */ /* 0x000e620000002500 */
[----:B------:R-:W-:Y:S01]  /*0030*/  UMOV UR6, 0x400 ;  /* 0x0000040000067882 */ /* 0x000fe20000000000 */
[----:B------:R-:W-:-:S02]  /*0040*/  CS2R R62, SRZ ;  /* 0x00000000003e7805 */ /* 0x000fc4000001ff00 */
[----:B------:R-:W-:Y:S02]  /*0050*/  CS2R R60, SRZ ;  /* 0x00000000003c7805 */ /* 0x000fe4000001ff00 */
[----:B------:R-:W-:Y:S02]  /*0060*/  CS2R R58, SRZ ;  /* 0x00000000003a7805 */ /* 0x000fe4000001ff00 */
[----:B------:R-:W-:Y:S02]  /*0070*/  CS2R R56, SRZ ;  /* 0x0000000000387805 */ /* 0x000fe4000001ff00 */
[----:B------:R-:W-:Y:S02]  /*0080*/  CS2R R54, SRZ ;  /* 0x0000000000367805 */ /* 0x000fe4000001ff00 */
[----:B------:R-:W-:Y:S01]  /*0090*/  CS2R R52, SRZ ;  /* 0x0000000000347805 */ /* 0x000fe2000001ff00 */
[----:B------:R-:W2:Y:S01]  /*00a0*/  S2UR UR7, SR_CgaCtaId ;  /* 0x00000000000779c3 */ /* 0x000ea20000008800 */
[----:B------:R-:W3:Y:S01]  /*00b0*/  LDCU.64 UR10, c[0x0][0x358] ;  /* 0x00006b00ff0a77ac */ /* 0x000ee20008000a00 */
[----:B-1----:R-:W-:-:S04]  /*00c0*/  UIMAD.WIDE.U32 UR4, UR8, 0x66666667, URZ ;  /* 0x66666667080478a5 */ /* 0x002fc8000f8e00ff */
[----:B------:R-:W-:Y:S01]  /*00d0*/  USHF.R.U32.HI UR5, URZ, 0x3, UR5 ;  /* 0x00000003ff057899 */ /* 0x000fe20008011605 */
[C---:B0-----:R-:W-:Y:S01]  /*00e0*/  PRMT R120, R97.reuse, 0x9910, RZ ;  /* 0x0000991061787816 */ /* 0x041fe200000000ff */
[C---:B------:R-:W-:Y:S02]  /*00f0*/  IMAD R9, R97.reuse, 0x7, R97 ;  /* 0x0000000761097824 */ /* 0x040fe400078e0261 */
[----:B------:R-:W-:Y:S01]  /*0100*/  UIMAD UR4, UR5, -0x14, UR8 ;  /* 0xffffffec050478a4 */ /* 0x000fe2000f8e0208 */
[C---:B------:R-:W-:Y:S01]  /*0110*/  IMAD.SHL.U32 R121, R97.reuse, 0x8, RZ ;  /* 0x0000000861797824 */ /* 0x040fe200078e00ff */
[----:B------:R-:W-:Y:S01]  /*0120*/  ISETP.GT.U32.AND P0, PT, R97, 0x4a, PT ;  /* 0x0000004a6100780c */ /* 0x000fe20003f04070 */
[----:B------:R-:W-:Y:S01]  /*0130*/  IMAD R120, R120, 0x18, RZ ;  /* 0x0000001878787824 */ /* 0x000fe200078e02ff */
[----:B------:R-:W-:Y:S01]  /*0140*/  USHF.R.U32.HI UR4, URZ, 0x1, UR4 ;  /* 0x00000001ff047899 */ /* 0x000fe20008011604 */
[----:B------:R-:W-:Y:S01]  /*0150*/  IMAD R9, R9, 0x3, RZ ;  /* 0x0000000309097824 */ /* 0x000fe200078e02ff */
[----:B------:R-:W-:Y:S01]  /*0160*/  LOP3.LUT R121, R121, 0x8, RZ, 0xc0, !PT ;  /* 0x0000000879797812 */ /* 0x000fe200078ec0ff */
[----:B--2---:R-:W-:Y:S01]  /*0170*/  ULEA UR8, UR7, UR6, 0x18 ;  /* 0x0000000607087291 */ /* 0x004fe2000f8ec0ff */
[----:B------:R-:W-:Y:S01]  /*0180*/  LOP3.LUT R0, R120, 0xffff, RZ, 0xc0, !PT ;  /* 0x0000ffff78007812 */ /* 0x000fe200078ec0ff */
[----:B------:R-:W-:Y:S01]  /*0190*/  VIADD R3, R9, 0x11 ;  /* 0x0000001109037836 */ /* 0x000fe20000000000 */
[----:B------:R-:W-:Y:S01]  /*01a0*/  LOP3.LUT R79, R121, 0x8, RZ, 0x3c, !PT ;  /* 0x00000008794f7812 */ /* 0x000fe200078e3cff */
[----:B------:R-:W-:Y:S01]  /*01b0*/  VIADD R117, R9, 0x1 ;  /* 0x0000000109757836 */ /* 0x000fe20000000000 */
[----:B------:R-:W-:Y:S01]  /*01c0*/  UIMAD UR4, UR4, 0xc, URZ ;  /* 0x0000000c040478a4 */ /* 0x000fe2000f8e02ff */
[----:B------:R-:W-:Y:S01]  /*01d0*/  IMAD R0, R0, 0x4925, RZ ;  /* 0x0000492500007824 */ /* 0x000fe200078e02ff */
[----:B------:R-:W-:Y:S01]  /*01e0*/  LOP3.LUT R4, R3, 0xffff, RZ, 0xc0, !PT ;  /* 0x0000ffff03047812 */ /* 0x000fe200078ec0ff */
[----:B------:R-:W-:Y:S01]  /*01f0*/  VIADD R114, R9, 0x2 ;  /* 0x0000000209727836 */ /* 0x000fe20000000000 */
[----:B------:R-:W-:Y:S01]  /*0200*/  LOP3.LUT R2, R117, 0xffff, RZ, 0xc0, !PT ;  /* 0x0000ffff75027812 */ /* 0x000fe200078ec0ff */
[C---:B------:R-:W-:Y:S01]  /*0210*/  VIADD R108, R9.reuse, 0x4 ;  /* 0x00000004096c7836 */ /* 0x040fe20000000000 */
[----:B------:R-:W-:Y:S01]  /*0220*/  SHF.R.U32.HI R8, RZ, 0x16, R0 ;  /* 0x00000016ff087819 */ /* 0x000fe20000011600 */
[C---:B------:R-:W-:Y:S01]  /*0230*/  VIADD R111, R9.reuse, 0x3 ;  /* 0x00000003096f7836 */ /* 0x040fe20000000000 */
[----:B------:R-:W-:Y:S01]  /*0240*/  SHF.R.U32.HI R4, RZ, 0x5, R4 ;  /* 0x00000005ff047819 */ /* 0x000fe20000011604 */
[C---:B------:R-:W-:Y:S01]  /*0250*/  VIADD R105, R9.reuse, 0x5 ;  /* 0x0000000509697836 */ /* 0x040fe20000000000 */
[----:B------:R-:W-:Y:S01]  /*0260*/  PRMT R0, R8, 0x9910, RZ ;  /* 0x0000991008007816 */ /* 0x000fe200000000ff */
[C---:B------:R-:W-:Y:S01]  /*0270*/  VIADD R14, R9.reuse, 0x17 ;  /* 0x00000017090e7836 */ /* 0x040fe20000000000 */
[----:B------:R-:W-:Y:S01]  /*0280*/  SHF.R.U32.HI R2, RZ, 0x5, R2 ;  /* 0x00000005ff027819 */ /* 0x000fe20000011602 */
[C---:B------:R-:W-:Y:S01]  /*0290*/  VIADD R102, R9.reuse, 0x6 ;  /* 0x0000000609667836 */ /* 0x040fe20000000000 */
[----:B------:R-:W-:Y:S01]  /*02a0*/  LOP3.LUT R4, R4, 0xffff, RZ, 0xc0, !PT ;  /* 0x0000ffff04047812 */ /* 0x000fe200078ec0ff */
[----:B------:R-:W-:Y:S01]  /*02b0*/  IMAD R0, R0, 0xe0, RZ ;  /* 0x000000e000007824 */ /* 0x000fe200078e02ff */
[----:B------:R-:W-:Y:S01]  /*02c0*/  LOP3.LUT R2, R2, 0xffff, RZ, 0xc0, !PT ;  /* 0x0000ffff02027812 */ /* 0x000fe200078ec0ff */
[----:B------:R-:W-:Y:S01]  /*02d0*/  VIADD R99, R9, 0x7 ;  /* 0x0000000709637836 */ /* 0x000fe20000000000 */
[----:B------:R-:W-:Y:S01]  /*02e0*/  LOP3.LUT R115, R117, 0x9, RZ, 0xc0, !PT ;  /* 0x0000000975737812 */ /* 0x000fe200078ec0ff */
[----:B------:R-:W-:Y:S01]  /*02f0*/  IMAD.MOV R5, RZ, RZ, -R0 ;  /* 0x000000ffff057224 */ /* 0x000fe200078e0a00 */
[----:B------:R-:W-:Y:S01]  /*0300*/  LOP3.LUT R0, R97, 0xffff, RZ, 0xc0, !PT ;  /* 0x0000ffff61007812 */ /* 0x000fe200078ec0ff */
[----:B------:R-:W-:Y:S01]  /*0310*/  IMAD R4, R4, 0x2493, RZ ;  /* 0x0000249304047824 */ /* 0x000fe200078e02ff */
[----:B------:R-:W-:Y:S01]  /*0320*/  LOP3.LUT R112, R114, 0xa, RZ, 0xc0, !PT ;  /* 0x0000000a72707812 */ /* 0x000fe200078ec0ff */
[----:B------:R-:W-:Y:S01]  /*0330*/  IMAD R2, R2, 0x2493, RZ ;  /* 0x0000249302027824 */ /* 0x000fe200078e02ff */
[----:B------:R-:W-:Y:S01]  /*0340*/  PRMT R5, R5, 0x7710, RZ ;  /* 0x0000771005057816 */ /* 0x000fe200000000ff */
[----:B------:R-:W-:Y:S01]  /*0350*/  IMAD R0, R0, 0x1556, RZ ;  /* 0x0000155600007824 */ /* 0x000fe200078e02ff */
[----:B------:R-:W-:Y:S01]  /*0360*/  SHF.R.U32.HI R70, RZ, 0x10, R4 ;  /* 0x00000010ff467819 */ /* 0x000fe20000011604 */
[C---:B------:R-:W-:Y:S01]  /*0370*/  VIADD R16, R9.reuse, 0x8 ;  /* 0x0000000809107836 */ /* 0x040fe20000000000 */
[----:B------:R-:W-:Y:S01]  /*0380*/  SHF.R.U32.HI R2, RZ, 0x10, R2 ;  /* 0x00000010ff027819 */ /* 0x000fe20000011602 */
[----:B------:R-:W-:Y:S01]  /*0390*/  IMAD.IADD R120, R120, 0x1, R5 ;  /* 0x0000000178787824 */ /* 0x000fe200078e0205 */
[----:B------:R-:W-:Y:S01]  /*03a0*/  SHF.R.U32.HI R0, RZ, 0x10, R0 ;  /* 0x00000010ff007819 */ /* 0x000fe20000011600 */
[C---:B------:R-:W-:Y:S01]  /*03b0*/  VIADD R5, R9.reuse, 0x12 ;  /* 0x0000001209057836 */ /* 0x040fe20000000000 */
[----:B------:R-:W-:Y:S01]  /*03c0*/  PRMT R4, R2, 0x9910, RZ ;  /* 0x0000991002047816 */ /* 0x000fe200000000ff */
[C---:B------:R-:W-:Y:S01]  /*03d0*/  VIADD R19, R9.reuse, 0xb ;  /* 0x0000000b09137836 */ /* 0x040fe20000000000 */
[----:B------:R-:W-:Y:S01]  /*03e0*/  PRMT R7, R0, 0x9910, RZ ;  /* 0x0000991000077816 */ /* 0x000fe200000000ff */
[----:B------:R-:W-:Y:S01]  /*03f0*/  VIADD R22, R9, 0xe ;  /* 0x0000000e09167836 */ /* 0x000fe20000000000 */
[----:B------:R-:W-:Y:S01]  /*0400*/  LOP3.LUT R6, R5, 0xffff, RZ, 0xc0, !PT ;  /* 0x0000ffff05067812 */ /* 0x000fe200078ec0ff */
[C---:B------:R-:W-:Y:S01]  /*0410*/  VIADD R23, R9.reuse, 0xf ;  /* 0x0000000f09177836 */ /* 0x040fe20000000000 */
[----:B------:R-:W-:Y:S01]  /*0420*/  LOP3.LUT R106, R108, 0xc, RZ, 0xc0, !PT ;  /* 0x0000000c6c6a7812 */ /* 0x000fe200078ec0ff */
[----:B------:R-:W-:Y:S01]  /*0430*/  VIADD R24, R9, 0x10 ;  /* 0x0000001009187836 */ /* 0x000fe20000000000 */
[----:B------:R-:W-:Y:S01]  /*0440*/  SHF.R.U32.HI R0, RZ, 0x5, R6 ;  /* 0x00000005ff007819 */ /* 0x000fe20000011606 */
[----:B------:R-:W-:Y:S01]  /*0450*/  IMAD.MOV.U32 R6, RZ, RZ, R7 ;  /* 0x000000ffff067224 */ /* 0x000fe200078e0007 */
[----:B------:R-:W-:Y:S01]  /*0460*/  LOP3.LUT R109, R111, 0xb, RZ, 0xc0, !PT ;  /* 0x0000000b6f6d7812 */ /* 0x000fe200078ec0ff */
[----:B------:R-:W-:Y:S01]  /*0470*/  UIADD3 UR6, UPT, UPT, UR6, 0x1c00, URZ ;  /* 0x00001c0006067890 */ /* 0x000fe2000fffe0ff */
[----:B------:R-:W-:Y:S01]  /*0480*/  LOP3.LUT R7, R0, 0xffff, RZ, 0xc0, !PT ;  /* 0x0000ffff00077812 */ /* 0x000fe200078ec0ff */
[----:B------:R-:W-:Y:S01]  /*0490*/  IMAD R0, R6, 0xc, RZ ;  /* 0x0000000c06007824 */ /* 0x000fe200078e02ff */
[----:B------:R-:W-:Y:S01]  /*04a0*/  LOP3.LUT R15, R14, 0xffff, RZ, 0xc0, !PT ;  /* 0x0000ffff0e0f7812 */ /* 0x000fe200078ec0ff */
[----:B------:R-:W-:Y:S01]  /*04b0*/  IMAD R6, R6, 0xe0, RZ ;  /* 0x000000e006067824 */ /* 0x000fe200078e02ff */
[----:B------:R-:W-:Y:S01]  /*04c0*/  LOP3.LUT R100, R102, 0xe, RZ, 0xc0, !PT ;  /* 0x0000000e66647812 */ /* 0x000fe200078ec0ff */
[----:B------:R-:W-:Y:S01]  /*04d0*/  IMAD R7, R7, 0x2493, RZ ;  /* 0x0000249307077824 */ /* 0x000fe200078e02ff */
[----:B------:R-:W-:Y:S01]  /*04e0*/  SHF.R.U32.HI R15, RZ, 0x5, R15 ;  /* 0x00000005ff0f7819 */ /* 0x000fe2000001160f */
[----:B------:R-:W-:Y:S01]  /*04f0*/  IMAD.MOV R0, RZ, RZ, -R0 ;  /* 0x000000ffff007224 */ /* 0x000fe200078e0a00 */
[----:B------:R-:W-:Y:S01]  /*0500*/  LOP3.LUT R6, R121, 0xffff, R6, 0xf8, !PT ;  /* 0x0000ffff79067812 */ /* 0x000fe200078ef806 */
[----:B------:R-:W-:Y:S01]  /*0510*/  ULEA UR6, UR7, UR6, 0x18 ;  /* 0x0000000607067291 */ /* 0x000fe2000f8ec0ff */
[----:B------:R-:W-:-:S02]  /*0520*/  SHF.R.U32.HI R69, RZ, 0x10, R7 ;  /* 0x00000010ff457819 */ /* 0x000fc40000011607 */
[C---:B------:R-:W-:Y:S01]  /*0530*/  PRMT R7, R70.reuse, 0x9910, RZ ;  /* 0x0000991046077816 */ /* 0x040fe200000000ff */
[--C-:B------:R-:W-:Y:S01]  /*0540*/  IMAD R70, R70, 0x70800, R115.reuse ;  /* 0x0007080046467824 */ /* 0x100fe200078e0273 */
[----:B------:R-:W-:Y:S01]  /*0550*/  PRMT R122, R0, 0x7710, RZ ;  /* 0x00007710007a7816 */ /* 0x000fe200000000ff */
[----:B------:R-:W-:Y:S01]  /*0560*/  IMAD R115, R2, 0x70800, R115 ;  /* 0x0007080002737824 */ /* 0x000fe200078e0273 */
[----:B------:R-:W-:Y:S01]  /*0570*/  PRMT R10, R69, 0x9910, RZ ;  /* 0x00009910450a7816 */ /* 0x000fe200000000ff */
[----:B------:R-:W-:Y:S01]  /*0580*/  IMAD.MOV.U32 R2, RZ, RZ, R7 ;  /* 0x000000ffff027224 */ /* 0x000fe200078e0007 */
[----:B------:R-:W-:Y:S01]  /*0590*/  LOP3.LUT R15, R15, 0xffff, RZ, 0xc0, !PT ;  /* 0x0000ffff0f0f7812 */ /* 0x000fe200078ec0ff */
[----:B------:R-:W-:Y:S01]  /*05a0*/  IMAD.MOV.U32 R0, RZ, RZ, R4 ;  /* 0x000000ffff007224 */ /* 0x000fe200078e0004 */
[C---:B------:R-:W-:Y:S01]  /*05b0*/  LOP3.LUT R20, R19.reuse, 0xffff, RZ, 0xc0, !PT ;  /* 0x0000ffff13147812 */ /* 0x040fe200078ec0ff */
[----:B------:R-:W-:Y:S01]  /*05c0*/  IMAD.IADD R122, R122, 0x1, R97 ;  /* 0x000000017a7a7824 */ /* 0x000fe200078e0261 */
[----:B------:R-:W-:Y:S01]  /*05d0*/  LOP3.LUT R76, R19, 0xb, RZ, 0xc0, !PT ;  /* 0x0000000b134c7812 */ /* 0x000fe200078ec0ff */
[----:B------:R-:W-:Y:S01]  /*05e0*/  IMAD R2, R2, 0xe0, RZ ;  /* 0x000000e002027824 */ /* 0x000fe200078e02ff */
[----:B------:R-:W-:Y:S01]  /*05f0*/  SHF.R.U32.HI R20, RZ, 0x5, R20 ;  /* 0x00000005ff147819 */ /* 0x000fe20000011614 */
[----:B------:R-:W-:Y:S01]  /*0600*/  IMAD.MOV.U32 R4, RZ, RZ, R10 ;  /* 0x000000ffff047224 */ /* 0x000fe200078e000a */
[----:B------:R-:W-:Y:S01]  /*0610*/  LOP3.LUT R26, R24, 0xffff, RZ, 0xc0, !PT ;  /* 0x0000ffff181a7812 */ /* 0x000fe200078ec0ff */
[----:B------:R-:W-:Y:S01]  /*0620*/  IMAD R0, R0, 0xe0, RZ ;  /* 0x000000e000007824 */ /* 0x000fe200078e02ff */
[----:B------:R-:W-:Y:S01]  /*0630*/  LOP3.LUT R20, R20, 0xffff, RZ, 0xc0, !PT ;  /* 0x0000ffff14147812 */ /* 0x000fe200078ec0ff */
[----:B------:R-:W-:Y:S01]  /*0640*/  IMAD.SHL.U32 R7, R122, 0x10, RZ ;  /* 0x000000107a077824 */ /* 0x000fe200078e00ff */
[----:B------:R-:W-:Y:S01]  /*0650*/  LOP3.LUT R73, R22, 0xe, RZ, 0xc0, !PT ;  /* 0x0000000e16497812 */ /* 0x000fe200078ec0ff */
[----:B------:R-:W-:Y:S01]  /*0660*/  IMAD.MOV R10, RZ, RZ, -R2 ;  /* 0x000000ffff0a7224 */ /* 0x000fe200078e0a02 */
[----:B------:R-:W-:Y:S01]  /*0670*/  LOP3.LUT R72, R23, 0xf, RZ, 0xc0, !PT ;  /* 0x0000000f17487812 */ /* 0x000fe200078ec0ff */
[----:B------:R-:W-:Y:S01]  /*0680*/  IMAD R4, R4, 0xe0, RZ ;  /* 0x000000e004047824 */ /* 0x000fe200078e02ff */
[----:B------:R-:W-:Y:S01]  /*0690*/  LOP3.LUT R7, R7, 0xe0, RZ, 0xc0, !PT ;  /* 0x000000e007077812 */ /* 0x000fe200078ec0ff */
[----:B------:R-:W-:Y:S01]  /*06a0*/  IMAD.MOV R2, RZ, RZ, -R0 ;  /* 0x000000ffff027224 */ /* 0x000fe200078e0a00 */
[----:B------:R-:W-:Y:S01]  /*06b0*/  PRMT R0, R10, 0x7710, RZ ;  /* 0x000077100a007816 */ /* 0x000fe200000000ff */
[----:B------:R-:W-:Y:S01]  /*06c0*/  IMAD.MOV R4, RZ, RZ, -R4 ;  /* 0x000000ffff047224 */ /* 0x000fe200078e0a04 */
[----:B------:R-:W-:Y:S01]  /*06d0*/  LOP3.LUT R120, R120, 0xffff, RZ, 0xc0, !PT ;  /* 0x0000ffff78787812 */ /* 0x000fe200078ec0ff */
[----:B------:R-:W-:Y:S01]  /*06e0*/  IMAD.IADD R17, R6, 0x1, R7 ;  /* 0x0000000106117824 */ /* 0x000fe200078e0207 */
[----:B------:R-:W-:Y:S01]  /*06f0*/  PRMT R2, R2, 0x7710, RZ ;  /* 0x0000771002027816 */ /* 0x000fe200000000ff */
[----:B------:R-:W-:Y:S01]  /*0700*/  IMAD.IADD R0, R3, 0x1, R0 ;  /* 0x0000000103007824 */ /* 0x000fe200078e0200 */
[----:B------:R-:W-:Y:S01]  /*0710*/  LOP3.LUT R3, R114, 0xffff, RZ, 0xc0, !PT ;  /* 0x0000ffff72037812 */ /* 0x000fe200078ec0ff */
[C---:B------:R-:W-:Y:S01]  /*0720*/  VIADD R6, R9.reuse, 0x13 ;  /* 0x0000001309067836 */ /* 0x040fe20000000000 */
[----:B------:R-:W-:Y:S01]  /*0730*/  PRMT R4, R4, 0x7710, RZ ;  /* 0x0000771004047816 */ /* 0x000fe200000000ff */
[----:B------:R-:W-:Y:S01]  /*0740*/  VIADD R10, R9, 0x14 ;  /* 0x00000014090a7836 */ /* 0x000fe20000000000 */
[----:B------:R-:W-:Y:S01]  /*0750*/  SHF.R.U32.HI R3, RZ, 0x5, R3 ;  /* 0x00000005ff037819 */ /* 0x000fe20000011603 */
[----:B------:R-:W-:Y:S01]  /*0760*/  IMAD.IADD R117, R117, 0x1, R2 ;  /* 0x0000000175757824 */ /* 0x000fe200078e0202 */
[----:B------:R-:W-:Y:S01]  /*0770*/  LOP3.LUT R7, R6, 0xffff, RZ, 0xc0, !PT ;  /* 0x0000ffff06077812 */ /* 0x000fe200078ec0ff */
[----:B------:R-:W-:Y:S01]  /*0780*/  IMAD.IADD R2, R5, 0x1, R4 ;  /* 0x0000000105027824 */ /* 0x000fe200078e0204 */
[----:B------:R-:W-:Y:S01]  /*0790*/  LOP3.LUT R11, R10, 0xffff, RZ, 0xc0, !PT ;  /* 0x0000ffff0a0b7812 */ /* 0x000fe200078ec0ff */
[----:B------:R-:W-:Y:S01]  /*07a0*/  IMAD R69, R69, 0x70800, R112 ;  /* 0x0007080045457824 */ /* 0x000fe200078e0270 */
[----:B------:R-:W-:Y:S01]  /*07b0*/  LOP3.LUT R5, R108, 0xffff, RZ, 0xc0, !PT ;  /* 0x0000ffff6c057812 */ /* 0x000fe200078ec0ff */
[----:B------:R-:W-:Y:S01]  /*07c0*/  IMAD R15, R15, 0x2493, RZ ;  /* 0x000024930f0f7824 */ /* 0x000fe200078e02ff */
[----:B------:R-:W-:Y:S01]  /*07d0*/  LOP3.LUT R3, R3, 0xffff, RZ, 0xc0, !PT ;  /* 0x0000ffff03037812 */ /* 0x000fe200078ec0ff */
[----:B------:R-:W-:Y:S01]  /*07e0*/  IMAD R20, R20, 0x2493, RZ ;  /* 0x0000249314147824 */ /* 0x000fe200078e02ff */
[----:B------:R-:W-:-:S02]  /*07f0*/  SHF.R.U32.HI R7, RZ, 0x5, R7 ;  /* 0x00000005ff077819 */ /* 0x000fc40000011607 */
[----:B------:R-:W-:Y:S01]  /*0800*/  LOP3.LUT R4, R111, 0xffff, RZ, 0xc0, !PT ;  /* 0x0000ffff6f047812 */ /* 0x000fe200078ec0ff */
[----:B------:R-:W-:Y:S01]  /*0810*/  IMAD R3, R3, 0x2493, RZ ;  /* 0x0000249303037824 */ /* 0x000fe200078e02ff */
[----:B------:R-:W-:Y:S02]  /*0820*/  SHF.R.U32.HI R11, RZ, 0x5, R11 ;  /* 0x00000005ff0b7819 */ /* 0x000fe4000001160b */
[----:B------:R-:W-:Y:S02]  /*0830*/  SHF.R.U32.HI R5, RZ, 0x5, R5 ;  /* 0x00000005ff057819 */ /* 0x000fe40000011605 */
[----:B------:R-:W-:Y:S02]  /*0840*/  LOP3.LUT R7, R7, 0xffff, RZ, 0xc0, !PT ;  /* 0x0000ffff07077812 */ /* 0x000fe400078ec0ff */
[----:B------:R-:W-:Y:S02]  /*0850*/  SHF.R.U32.HI R4, RZ, 0x5, R4 ;  /* 0x00000005ff047819 */ /* 0x000fe40000011604 */
[----:B------:R-:W-:Y:S01]  /*0860*/  LOP3.LUT R11, R11, 0xffff, RZ, 0xc0, !PT ;  /* 0x0000ffff0b0b7812 */ /* 0x000fe200078ec0ff */
[----:B------:R-:W-:Y:S01]  /*0870*/  IMAD R7, R7, 0x2493, RZ ;  /* 0x0000249307077824 */ /* 0x000fe200078e02ff */
[----:B------:R-:W-:-:S02]  /*0880*/  LOP3.LUT R5, R5, 0xffff, RZ, 0xc0, !PT ;  /* 0x0000ffff05057812 */ /* 0x000fc400078ec0ff */
[----:B------:R-:W-:Y:S01]  /*0890*/  LOP3.LUT R4, R4, 0xffff, RZ, 0xc0, !PT ;  /* 0x0000ffff04047812 */ /* 0x000fe200078ec0ff */
[----:B------:R-:W-:Y:S01]  /*08a0*/  IMAD R11, R11, 0x2493, RZ ;  /* 0x000024930b0b7824 */ /* 0x000fe200078e02ff */
[----:B------:R-:W-:Y:S01]  /*08b0*/  SHF.R.U32.HI R3, RZ, 0x10, R3 ;  /* 0x00000010ff037819 */ /* 0x000fe20000011603 */
[----:B------:R-:W-:Y:S01]  /*08c0*/  IMAD R5, R5, 0x2493, RZ ;  /* 0x0000249305057824 */ /* 0x000fe200078e02ff */
[----:B------:R-:W-:Y:S01]  /*08d0*/  SHF.R.U32.HI R68, RZ, 0x10, R7 ;  /* 0x00000010ff447819 */ /* 0x000fe20000011607 */
[----:B------:R-:W-:Y:S01]  /*08e0*/  IMAD R4, R4, 0x2493, RZ ;  /* 0x0000249304047824 */ /* 0x000fe200078e02ff */
[----:B------:R-:W-:Y:S01]  /*08f0*/  SHF.R.U32.HI R67, RZ, 0x10, R11 ;  /* 0x00000010ff437819 */ /* 0x000fe2000001160b */
[C---:B------:R-:W-:Y:S01]  /*0900*/  IMAD R112, R3.reuse, 0x70800, R112 ;  /* 0x0007080003707824 */ /* 0x040fe200078e0270 */
[----:B------:R-:W-:Y:S02]  /*0910*/  PRMT R3, R3, 0x9910, RZ ;  /* 0x0000991003037816 */ /* 0x000fe400000000ff */
[----:B------:R-:W-:-:S02]  /*0920*/  SHF.R.U32.HI R5, RZ, 0x10, R5 ;  /* 0x00000010ff057819 */ /* 0x000fc40000011605 */
[C---:B------:R-:W-:Y:S01]  /*0930*/  PRMT R7, R68.reuse, 0x9910, RZ ;  /* 0x0000991044077816 */ /* 0x040fe200000000ff */
[----:B------:R-:W-:Y:S01]  /*0940*/  IMAD R3, R3, 0xe0, RZ ;  /* 0x000000e003037824 */ /* 0x000fe200078e02ff */
[----:B------:R-:W-:Y:S01]  /*0950*/  SHF.R.U32.HI R4, RZ, 0x10, R4 ;  /* 0x00000010ff047819 */ /* 0x000fe20000011604 */
[----:B------:R-:W-:Y:S01]  /*0960*/  IMAD R68, R68, 0x70800, R109 ;  /* 0x0007080044447824 */ /* 0x000fe200078e026d */
[C---:B------:R-:W-:Y:S01]  /*0970*/  PRMT R11, R67.reuse, 0x9910, RZ ;  /* 0x00009910430b7816 */ /* 0x040fe200000000ff */
[--C-:B------:R-:W-:Y:S01]  /*0980*/  IMAD R67, R67, 0x70800, R106.reuse ;  /* 0x0007080043437824 */ /* 0x100fe200078e026a */
[C---:B------:R-:W-:Y:S01]  /*0990*/  PRMT R12, R5.reuse, 0x9910, RZ ;  /* 0x00009910050c7816 */ /* 0x040fe200000000ff */
[----:B------:R-:W-:Y:S01]  /*09a0*/  IMAD R106, R5, 0x70800, R106 ;  /* 0x00070800056a7824 */ /* 0x000fe200078e026a */
[----:B------:R-:W-:Y:S01]  /*09b0*/  SHF.R.U32.HI R64, RZ, 0x10, R15 ;  /* 0x00000010ff407819 */ /* 0x000fe2000001160f */
[----:B------:R-:W-:Y:S01]  /*09c0*/  IMAD.MOV.U32 R5, RZ, RZ, R7 ;  /* 0x000000ffff057224 */ /* 0x000fe200078e0007 */
[----:B------:R-:W-:Y:S01]  /*09d0*/  LOP3.LUT R117, R117, 0xffff, RZ, 0xc0, !PT ;  /* 0x0000ffff75757812 */ /* 0x000fe200078ec0ff */
[C---:B------:R-:W-:Y:S01]  /*09e0*/  IMAD R109, R4.reuse, 0x70800, R109 ;  /* 0x00070800046d7824 */ /* 0x040fe200078e026d */
[----:B------:R-:W-:Y:S01]  /*09f0*/  PRMT R4, R4, 0x9910, RZ ;  /* 0x0000991004047816 */ /* 0x000fe200000000ff */
[----:B------:R-:W-:Y:S01]  /*0a00*/  IMAD.MOV R3, RZ, RZ, -R3 ;  /* 0x000000ffff037224 */ /* 0x000fe200078e0a03 */
[----:B------:R-:W-:Y:S01]  /*0a10*/  PRMT R15, R64, 0x9910, RZ ;  /* 0x00009910400f7816 */ /* 0x000fe200000000ff */
[----:B------:R-:W-:Y:S01]  /*0a20*/  IMAD.MOV.U32 R7, RZ, RZ, R11 ;  /* 0x000000ffff077224 */ /* 0x000fe200078e000b */
[----:B------:R-:W-:Y:S01]  /*0a30*/  LEA R17, R17, UR8, 0x2 ;  /* 0x0000000811117c11 */ /* 0x000fe2000f8e10ff */
[----:B------:R-:W-:Y:S01]  /*0a40*/  IMAD R5, R5, 0xe0, RZ ;  /* 0x000000e005057824 */ /* 0x000fe200078e02ff */
[----:B------:R-:W-:Y:S01]  /*0a50*/  PRMT R11, R3, 0x7710, RZ ;  /* 0x00007710030b7816 */ /* 0x000fe200000000ff */
[----:B------:R-:W-:-:S02]  /*0a60*/  IMAD R7, R7, 0xe0, RZ ;  /* 0x000000e007077824 */ /* 0x000fc400078e02ff */
[----:B------:R-:W-:Y:S02]  /*0a70*/  IMAD R3, R4, 0xe0, RZ ;  /* 0x000000e004037824 */ /* 0x000fe400078e02ff */
[----:B------:R-:W-:Y:S02]  /*0a80*/  IMAD R4, R12, 0xe0, RZ ;  /* 0x000000e00c047824 */ /* 0x000fe400078e02ff */
[----:B------:R-:W-:Y:S02]  /*0a90*/  IMAD.MOV R5, RZ, RZ, -R5 ;  /* 0x000000ffff057224 */ /* 0x000fe400078e0a05 */
[----:B------:R-:W-:Y:S02]  /*0aa0*/  IMAD.MOV R7, RZ, RZ, -R7 ;  /* 0x000000ffff077224 */ /* 0x000fe400078e0a07 */
[----:B------:R-:W-:Y:S01]  /*0ab0*/  IMAD.MOV R12, RZ, RZ, -R3 ;  /* 0x000000ffff0c7224 */ /* 0x000fe200078e0a03 */
[----:B------:R-:W-:Y:S01]  /*0ac0*/  PRMT R3, R5, 0x7710, RZ ;  /* 0x0000771005037816 */ /* 0x000fe200000000ff */
[----:B------:R-:W-:Y:S01]  /*0ad0*/  IMAD.MOV R4, RZ, RZ, -R4 ;  /* 0x000000ffff047224 */ /* 0x000fe200078e0a04 */
[----:B------:R-:W-:Y:S01]  /*0ae0*/  PRMT R7, R7, 0x7710, RZ ;  /* 0x0000771007077816 */ /* 0x000fe200000000ff */
[----:B------:R-:W-:Y:S01]  /*0af0*/  IMAD.IADD R114, R114, 0x1, R11 ;  /* 0x0000000172727824 */ /* 0x000fe200078e020b */
[----:B------:R-:W-:-:S02]  /*0b00*/  PRMT R12, R12, 0x7710, RZ ;  /* 0x000077100c0c7816 */ /* 0x000fc400000000ff */
[----:B------:R-:W-:Y:S01]  /*0b10*/  PRMT R5, R4, 0x7710, RZ ;  /* 0x0000771004057816 */ /* 0x000fe200000000ff */
[----:B------:R-:W-:Y:S01]  /*0b20*/  IMAD.IADD R4, R6, 0x1, R3 ;  /* 0x0000000106047824 */ /* 0x000fe200078e0203 */
[----:B------:R-:W-:Y:S01]  /*0b30*/  LOP3.LUT R6, R105, 0xd, RZ, 0xc0, !PT ;  /* 0x0000000d69067812 */ /* 0x000fe200078ec0ff */
[----:B------:R-:W-:Y:S01]  /*0b40*/  IMAD.IADD R3, R10, 0x1, R7 ;  /* 0x000000010a037824 */ /* 0x000fe200078e0207 */
[----:B------:R-:W-:Y:S01]  /*0b50*/  LOP3.LUT R7, R102, 0xffff, RZ, 0xc0, !PT ;  /* 0x0000ffff66077812 */ /* 0x000fe200078ec0ff */
[----:B------:R-:W-:Y:S01]  /*0b60*/  VIADD R10, R9, 0x15 ;  /* 0x00000015090a7836 */ /* 0x000fe20000000000 */
[----:B------:R-:W-:Y:S01]  /*0b70*/  LOP3.LUT R114, R114, 0xffff, RZ, 0xc0, !PT ;  /* 0x0000ffff72727812 */ /* 0x000fe200078ec0ff */
[----:B------:R-:W-:Y:S01]  /*0b80*/  IMAD.IADD R111, R111, 0x1, R12 ;  /* 0x000000016f6f7824 */ /* 0x000fe200078e020c */
[----:B------:R-:W-:Y:S01]  /*0b90*/  SHF.R.U32.HI R7, RZ, 0x5, R7 ;  /* 0x00000005ff077819 */ /* 0x000fe20000011607 */
[----:B------:R-:W-:Y:S01]  /*0ba0*/  VIADD R12, R9, 0x16 ;  /* 0x00000016090c7836 */ /* 0x000fe20000000000 */
[----:B------:R-:W-:Y:S01]  /*0bb0*/  LOP3.LUT R11, R10, 0xffff, RZ, 0xc0, !PT ;  /* 0x0000ffff0a0b7812 */ /* 0x000fe200078ec0ff */
[----:B------:R-:W-:Y:S01]  /*0bc0*/  IMAD.IADD R108, R108, 0x1, R5 ;  /* 0x000000016c6c7824 */ /* 0x000fe200078e0205 */
[----:B------:R-:W-:-:S02]  /*0bd0*/  LOP3.LUT R5, R105, 0xffff, RZ, 0xc0, !PT ;  /* 0x0000ffff69057812 */ /* 0x000fc400078ec0ff */
[----:B------:R-:W-:Y:S02]  /*0be0*/  LOP3.LUT R13, R12, 0xffff, RZ, 0xc0, !PT ;  /* 0x0000ffff0c0d7812 */ /* 0x000fe400078ec0ff */
[----:B------:R-:W-:Y:S02]  /*0bf0*/  SHF.R.U32.HI R11, RZ, 0x5, R11 ;  /* 0x00000005ff0b7819 */ /* 0x000fe4000001160b */
[----:B------:R-:W-:Y:S02]  /*0c00*/  SHF.R.U32.HI R5, RZ, 0x5, R5 ;  /* 0x00000005ff057819 */ /* 0x000fe40000011605 */
[----:B------:R-:W-:Y:S02]  /*0c10*/  SHF.R.U32.HI R13, RZ, 0x5, R13 ;  /* 0x00000005ff0d7819 */ /* 0x000fe4000001160d */
[----:B------:R-:W-:Y:S02]  /*0c20*/  LOP3.LUT R11, R11, 0xffff, RZ, 0xc0, !PT ;  /* 0x0000ffff0b0b7812 */ /* 0x000fe400078ec0ff */
[----:B------:R-:W-:-:S02]  /*0c30*/  LOP3.LUT R5, R5, 0xffff, RZ, 0xc0, !PT ;  /* 0x0000ffff05057812 */ /* 0x000fc400078ec0ff */
[----:B------:R-:W-:Y:S01]  /*0c40*/  LOP3.LUT R13, R13, 0xffff, RZ, 0xc0, !PT ;  /* 0x0000ffff0d0d7812 */ /* 0x000fe200078ec0ff */
[----:B------:R-:W-:Y:S01]  /*0c50*/  IMAD R11, R11, 0x2493, RZ ;  /* 0x000024930b0b7824 */ /* 0x000fe200078e02ff */
[----:B------:R-:W-:Y:S01]  /*0c60*/  LOP3.LUT R7, R7, 0xffff, RZ, 0xc0, !PT ;  /* 0x0000ffff07077812 */ /* 0x000fe200078ec0ff */
[----:B------:R-:W-:Y:S01]  /*0c70*/  IMAD R5, R5, 0x2493, RZ ;  /* 0x0000249305057824 */ /* 0x000fe200078e02ff */
[----:B------:R-:W-:Y:S01]  /*0c80*/  LOP3.LUT R111, R111, 0xffff, RZ, 0xc0, !PT ;  /* 0x0000ffff6f6f7812 */ /* 0x000fe200078ec0ff */
[----:B------:R-:W-:Y:S01]  /*0c90*/  IMAD R13, R13, 0x2493, RZ ;  /* 0x000024930d0d7824 */ /* 0x000fe200078e02ff */
[----:B------:R-:W-:Y:S01]  /*0ca0*/  SHF.R.U32.HI R11, RZ, 0x10, R11 ;  /* 0x00000010ff0b7819 */ /* 0x000fe2000001160b */
[----:B------:R-:W-:Y:S01]  /*0cb0*/  IMAD R7, R7, 0x2493, RZ ;  /* 0x0000249307077824 */ /* 0x000fe200078e02ff */
[----:B------:R-:W-:Y:S02]  /*0cc0*/  SHF.R.U32.HI R5, RZ, 0x10, R5 ;  /* 0x00000010ff057819 */ /* 0x000fe40000011605 */
[----:B------:R-:W-:Y:S01]  /*0cd0*/  SHF.R.U32.HI R65, RZ, 0x10, R13 ;  /* 0x00000010ff417819 */ /* 0x000fe2000001160d */
[C-C-:B------:R-:W-:Y:S01]  /*0ce0*/  IMAD R66, R11.reuse, 0x70800, R6.reuse ;  /* 0x000708000b427824 */ /* 0x140fe200078e0206 */
[----:B------:R-:W-:Y:S01]  /*0cf0*/  PRMT R13, R11, 0x9910, RZ ;  /* 0x000099100b0d7816 */ /* 0x000fe200000000ff */
[----:B------:R-:W-:Y:S01]  /*0d00*/  IMAD R103, R5, 0x70800, R6 ;  /* 0x0007080005677824 */ /* 0x000fe200078e0206 */
[----:B------:R-:W-:-:S02]  /*0d10*/  SHF.R.U32.HI R7, RZ, 0x10, R7 ;  /* 0x00000010ff077819 */ /* 0x000fc40000011607 */
[----:B------:R-:W-:Y:S01]  /*0d20*/  PRMT R11, R5, 0x9910, RZ ;  /* 0x00009910050b7816 */ /* 0x000fe200000000ff */
[----:B------:R-:W-:Y:S01]  /*0d30*/  IMAD.MOV.U32 R6, RZ, RZ, R13 ;  /* 0x000000ffff067224 */ /* 0x000fe200078e000d */
[C---:B------:R-:W-:Y:S01]  /*0d40*/  PRMT R13, R65.reuse, 0x9910, RZ ;  /* 0x00009910410d7816 */ /* 0x040fe200000000ff */
[--C-:B------:R-:W-:Y:S01]  /*0d50*/  IMAD R65, R65, 0x70800, R100.reuse ;  /* 0x0007080041417824 */ /* 0x100fe200078e0264 */
[----:B------:R-:W-:Y:S01]  /*0d60*/  LOP3.LUT R108, R108, 0xffff, RZ, 0xc0, !PT ;  /* 0x0000ffff6c6c7812 */ /* 0x000fe200078ec0ff */
[C---:B------:R-:W-:Y:S01]  /*0d70*/  IMAD R100, R7.reuse, 0x70800, R100 ;  /* 0x0007080007647824 */ /* 0x040fe200078e0264 */
[----:B------:R-:W-:Y:S01]  /*0d80*/  PRMT R7, R7, 0x9910, RZ ;  /* 0x0000991007077816 */ /* 0x000fe200000000ff */
[----:B------:R-:W-:Y:S01]  /*0d90*/  IMAD R5, R6, 0xe0, RZ ;  /* 0x000000e006057824 */ /* 0x000fe200078e02ff */
[----:B------:R-:W-:Y:S01]  /*0da0*/  LOP3.LUT R3, R3, 0xffff, RZ, 0xc0, !PT ;  /* 0x0000ffff03037812 */ /* 0x000fe200078ec0ff */
[----:B------:R-:W-:Y:S02]  /*0db0*/  IMAD.MOV.U32 R6, RZ, RZ, R11 ;  /* 0x000000ffff067224 */ /* 0x000fe400078e000b */
[----:B------:R-:W-:-:S02]  /*0dc0*/  IMAD.MOV.U32 R11, RZ, RZ, R13 ;  /* 0x000000ffff0b7224 */ /* 0x000fc400078e000d */
[----:B------:R-:W-:Y:S02]  /*0dd0*/  IMAD.MOV.U32 R13, RZ, RZ, R15 ;  /* 0x000000ffff0d7224 */ /* 0x000fe400078e000f */
[----:B------:R-:W-:Y:S02]  /*0de0*/  IMAD R6, R6, 0xe0, RZ ;  /* 0x000000e006067824 */ /* 0x000fe400078e02ff */
[----:B------:R-:W-:Y:S02]  /*0df0*/  IMAD R7, R7, 0xe0, RZ ;  /* 0x000000e007077824 */ /* 0x000fe400078e02ff */
[----:B------:R-:W-:Y:S02]  /*0e00*/  IMAD R11, R11, 0xe0, RZ ;  /* 0x000000e00b0b7824 */ /* 0x000fe400078e02ff */
[----:B------:R-:W-:Y:S02]  /*0e10*/  IMAD R13, R13, 0xe0, RZ ;  /* 0x000000e00d0d7824 */ /* 0x000fe400078e02ff */
[----:B------:R-:W-:-:S02]  /*0e20*/  IMAD.MOV R5, RZ, RZ, -R5 ;  /* 0x000000ffff057224 */ /* 0x000fc400078e0a05 */
[----:B------:R-:W-:Y:S02]  /*0e30*/  IMAD.MOV R6, RZ, RZ, -R6 ;  /* 0x000000ffff067224 */ /* 0x000fe400078e0a06 */
[----:B------:R-:W-:Y:S01]  /*0e40*/  IMAD.MOV R7, RZ, RZ, -R7 ;  /* 0x000000ffff077224 */ /* 0x000fe200078e0a07 */
[----:B------:R-:W-:Y:S01]  /*0e50*/  PRMT R5, R5, 0x7710, RZ ;  /* 0x0000771005057816 */ /* 0x000fe200000000ff */
[----:B------:R-:W-:Y:S01]  /*0e60*/  IMAD.MOV R11, RZ, RZ, -R11 ;  /* 0x000000ffff0b7224 */ /* 0x000fe200078e0a0b */
[----:B------:R-:W-:Y:S01]  /*0e70*/  PRMT R6, R6, 0x7710, RZ ;  /* 0x0000771006067816 */ /* 0x000fe200000000ff */
[----:B------:R-:W-:Y:S01]  /*0e80*/  IMAD.MOV R13, RZ, RZ, -R13 ;  /* 0x000000ffff0d7224 */ /* 0x000fe200078e0a0d */
[----:B------:R-:W-:Y:S01]  /*0e90*/  PRMT R7, R7, 0x7710, RZ ;  /* 0x0000771007077816 */ /* 0x000fe200000000ff */
[----:B------:R-:W-:Y:S01]  /*0ea0*/  IMAD.IADD R5, R10, 0x1, R5 ;  /* 0x000000010a057824 */ /* 0x000fe200078e0205 */
[----:B------:R-:W-:Y:S01]  /*0eb0*/  PRMT R11, R11, 0x7710, RZ ;  /* 0x000077100b0b7816 */ /* 0x000fe200000000ff */
[----:B------:R-:W-:Y:S01]  /*0ec0*/  VIADD R15, R9, 0x9 ;  /* 0x00000009090f7836 */ /* 0x000fe20000000000 */
[----:B------:R-:W-:Y:S01]  /*0ed0*/  PRMT R13, R13, 0x7710, RZ ;  /* 0x000077100d0d7816 */ /* 0x000fe200000000ff */
[----:B------:R-:W-:Y:S01]  /*0ee0*/  IMAD.IADD R105, R105, 0x1, R6 ;  /* 0x0000000169697824 */ /* 0x000fe200078e0206 */
[----:B------:R-:W-:Y:S01]  /*0ef0*/  LOP3.LUT R10, R99, 0xffff, RZ, 0xc0, !PT ;  /* 0x0000ffff630a7812 */ /* 0x000fe200078ec0ff */
[----:B------:R-:W-:Y:S01]  /*0f00*/  IMAD.IADD R102, R102, 0x1, R7 ;  /* 0x0000000166667824 */ /* 0x000fe200078e0207 */
[----:B------:R-:W-:Y:S01]  /*0f10*/  LOP3.LUT R78, R15, 0x9, RZ, 0xc0, !PT ;  /* 0x000000090f4e7812 */ /* 0x000fe200078ec0ff */
[----:B------:R-:W-:Y:S01]  /*0f20*/  IMAD.IADD R6, R12, 0x1, R11 ;  /* 0x000000010c067824 */ /* 0x000fe200078e020b */
[----:B------:R-:W-:Y:S01]  /*0f30*/  LOP3.LUT R12, R16, 0xffff, RZ, 0xc0, !PT ;  /* 0x0000ffff100c7812 */ /* 0x000fe200078ec0ff */
[----:B------:R-:W-:Y:S01]  /*0f40*/  IMAD.IADD R7, R14, 0x1, R13 ;  /* 0x000000010e077824 */ /* 0x000fe200078e020d */
[----:B------:R-:W-:Y:S01]  /*0f50*/  SHF.R.U32.HI R10, RZ, 0x5, R10 ;  /* 0x00000005ff0a7819 */ /* 0x000fe2000001160a */
[----:B------:R-:W-:Y:S01]  /*0f60*/  VIADD R14, R9, 0xa ;  /* 0x0000000a090e7836 */ /* 0x000fe20000000000 */
[----:B------:R-:W-:-:S02]  /*0f70*/  LOP3.LUT R13, R15, 0xffff, RZ, 0xc0, !PT ;  /* 0x0000ffff0f0d7812 */ /* 0x000fc400078ec0ff */
[----:B------:R-:W-:Y:S02]  /*0f80*/  SHF.R.U32.HI R12, RZ, 0x5, R12 ;  /* 0x00000005ff0c7819 */ /* 0x000fe4000001160c */
[----:B------:R-:W-:Y:S02]  /*0f90*/  LOP3.LUT R18, R14, 0xffff, RZ, 0xc0, !PT ;  /* 0x0000ffff0e127812 */ /* 0x000fe400078ec0ff */
[----:B------:R-:W-:Y:S02]  /*0fa0*/  LOP3.LUT R10, R10, 0xffff, RZ, 0xc0, !PT ;  /* 0x0000ffff0a0a7812 */ /* 0x000fe400078ec0ff */
[----:B------:R-:W-:Y:S02]  /*0fb0*/  SHF.R.U32.HI R13, RZ, 0x5, R13 ;  /* 0x00000005ff0d7819 */ /* 0x000fe4000001160d */
[----:B------:R-:W-:Y:S01]  /*0fc0*/  LOP3.LUT R12, R12, 0xffff, RZ, 0xc0, !PT ;  /* 0x0000ffff0c0c7812 */ /* 0x000fe200078ec0ff */
[----:B------:R-:W-:Y:S01]  /*0fd0*/  IMAD R10, R10, 0x2493, RZ ;  /* 0x000024930a0a7824 */ /* 0x000fe200078e02ff */
[----:B------:R-:W-:-:S02]  /*0fe0*/  SHF.R.U32.HI R18, RZ, 0x5, R18 ;  /* 0x00000005ff127819 */ /* 0x000fc40000011612 */
[----:B------:R-:W-:Y:S01]  /*0ff0*/  LOP3.LUT R13, R13, 0xffff, RZ, 0xc0, !PT ;  /* 0x0000ffff0d0d7812 */ /* 0x000fe200078ec0ff */
[----:B------:R-:W-:Y:S01]  /*1000*/  IMAD R12, R12, 0x2493, RZ ;  /* 0x000024930c0c7824 */ /* 0x000fe200078e02ff */
[----:B------:R-:W-:Y:S02]  /*1010*/  LOP3.LUT R18, R18, 0xffff, RZ, 0xc0, !PT ;  /* 0x0000ffff12127812 */ /* 0x000fe400078ec0ff */
[----:B------:R-:W-:Y:S01]  /*1020*/  LOP3.LUT R11, R99, 0xf, RZ, 0xc0, !PT ;  /* 0x0000000f630b7812 */ /* 0x000fe200078ec0ff */
[----:B------:R-:W-:Y:S01]  /*1030*/  IMAD R13, R13, 0x2493, RZ ;  /* 0x000024930d0d7824 */ /* 0x000fe200078e02ff */
[----:B------:R-:W-:Y:S01]  /*1040*/  SHF.R.U32.HI R10, RZ, 0x10, R10 ;  /* 0x00000010ff0a7819 */ /* 0x000fe2000001160a */
[----:B------:R-:W-:Y:S01]  /*1050*/  IMAD R18, R18, 0x2493, RZ ;  /* 0x0000249312127824 */ /* 0x000fe200078e02ff */
[----:B------:R-:W-:Y:S01]  /*1060*/  SHF.R.U32.HI R12, RZ, 0x10, R12 ;  /* 0x00000010ff0c7819 */ /* 0x000fe2000001160c */
[----:B------:R-:W-:Y:S01]  /*1070*/  IMAD R64, R64, 0x70800, R11 ;  /* 0x0007080040407824 */ /* 0x000fe200078e020b */
[----:B------:R-:W-:Y:S01]  /*1080*/  SHF.R.U32.HI R13, RZ, 0x10, R13 ;  /* 0x00000010ff0d7819 */ /* 0x000fe2000001160d */
[C---:B------:R-:W-:Y:S01]  /*1090*/  IMAD R80, R10.reuse, 0x70800, R11 ;  /* 0x000708000a507824 */ /* 0x040fe200078e020b */
[----:B------:R-:W-:Y:S01]  /*10a0*/  PRMT R10, R10, 0x9910, RZ ;  /* 0x000099100a0a7816 */ /* 0x000fe200000000ff */
[----:B------:R-:W-:Y:S01]  /*10b0*/  IMAD R79, R12, 0x70800, R79 ;  /* 0x000708000c4f7824 */ /* 0x000fe200078e024f */
[----:B------:R-:W-:Y:S01]  /*10c0*/  SHF.R.U32.HI R18, RZ, 0x10, R18 ;  /* 0x00000010ff127819 */ /* 0x000fe20000011612 */
[----:B------:R-:W-:Y:S01]  /*10d0*/  IMAD R78, R13, 0x70800, R78 ;  /* 0x000708000d4e7824 */ /* 0x000fe200078e024e */
[----:B------:R-:W-:Y:S01]  /*10e0*/  SHF.R.U32.HI R11, RZ, 0x10, R20 ;  /* 0x00000010ff0b7819 */ /* 0x000fe20000011614 */
[----:B------:R-:W-:Y:S01]  /*10f0*/  IMAD R10, R10, 0xe0, RZ ;  /* 0x000000e00a0a7824 */ /* 0x000fe200078e02ff */
[----:B------:R-:W-:-:S02]  /*1100*/  LOP3.LUT R77, R14, 0xa, RZ, 0xc0, !PT ;  /* 0x0000000a0e4d7812 */ /* 0x000fc400078ec0ff */
[----:B------:R-:W-:Y:S01]  /*1110*/  PRMT R12, R12, 0x9910, RZ ;  /* 0x000099100c0c7816 */ /* 0x000fe200000000ff */
[----:B------:R-:W-:Y:S01]  /*1120*/  IMAD R76, R11, 0x70800, R76 ;  /* 0x000708000b4c7824 */ /* 0x000fe200078e024c */
[----:B------:R-:W-:Y:S01]  /*1130*/  PRMT R13, R13, 0x9910, RZ ;  /* 0x000099100d0d7816 */ /* 0x000fe200000000ff */
[C---:B------:R-:W-:Y:S01]  /*1140*/  IMAD R77, R18.reuse, 0x70800, R77 ;  /* 0x00070800124d7824 */ /* 0x040fe200078e024d */
[----:B------:R-:W-:Y:S01]  /*1150*/  PRMT R20, R18, 0x9910, RZ ;  /* 0x0000991012147816 */ /* 0x000fe200000000ff */
[----:B------:R-:W-:Y:S01]  /*1160*/  IMAD.MOV R18, RZ, RZ, -R10 ;  /* 0x000000ffff127224 */ /* 0x000fe200078e0a0a */
[----:B------:R-:W-:Y:S01]  /*1170*/  PRMT R21, R11, 0x9910, RZ ;  /* 0x000099100b157816 */ /* 0x000fe200000000ff */
[----:B------:R-:W-:Y:S01]  /*1180*/  IMAD.MOV.U32 R11, RZ, RZ, R12 ;  /* 0x000000ffff0b7224 */ /* 0x000fe200078e000c */
[----:B------:R-:W-:Y:S01]  /*1190*/  LOP3.LUT R105, R105, 0xffff, RZ, 0xc0, !PT ;  /* 0x0000ffff69697812 */ /* 0x000fe200078ec0ff */
[----:B------:R-:W-:Y:S01]  /*11a0*/  IMAD.MOV.U32 R12, RZ, RZ, R13 ;  /* 0x000000ffff0c7224 */ /* 0x000fe200078e000d */
[----:B------:R-:W-:Y:S01]  /*11b0*/  PRMT R18, R18, 0x7710, RZ ;  /* 0x0000771012127816 */ /* 0x000fe200000000ff */
[----:B------:R-:W-:Y:S01]  /*11c0*/  IMAD.MOV.U32 R13, RZ, RZ, R20 ;  /* 0x000000ffff0d7224 */ /* 0x000fe200078e0014 */
[----:B------:R-:W-:Y:S01]  /*11d0*/  LOP3.LUT R102, R102, 0xffff, RZ, 0xc0, !PT ;  /* 0x0000ffff66667812 */ /* 0x000fe200078ec0ff */
[----:B------:R-:W-:Y:S01]  /*11e0*/  IMAD.MOV.U32 R20, RZ, RZ, R21 ;  /* 0x000000ffff147224 */ /* 0x000fe200078e0015 */
[----:B------:R-:W-:Y:S01]  /*11f0*/  LOP3.LUT R21, R23, 0xffff, RZ, 0xc0, !PT ;  /* 0x0000ffff17157812 */ /* 0x000fe200078ec0ff */
[----:B------:R-:W-:Y:S01]  /*1200*/  IMAD R10, R11, 0xe0, RZ ;  /* 0x000000e00b0a7824 */ /* 0x000fe200078e02ff */
[----:B------:R-:W-:Y:S01]  /*1210*/  LOP3.LUT R28, R6, 0xffff, RZ, 0xc0, !PT ;  /* 0x0000ffff061c7812 */ /* 0x000fe200078ec0ff */
[----:B------:R-:W-:Y:S01]  /*1220*/  IMAD R11, R12, 0xe0, RZ ;  /* 0x000000e00c0b7824 */ /* 0x000fe200078e02ff */
[----:B------:R-:W-:Y:S01]  /*1230*/  LOP3.LUT R29, R7, 0xffff, RZ, 0xc0, !PT ;  /* 0x0000ffff071d7812 */ /* 0x000fe200078ec0ff */
[----:B------:R-:W-:-:S02]  /*1240*/  IMAD R12, R13, 0xe0, RZ ;  /* 0x000000e00d0c7824 */ /* 0x000fc400078e02ff */
[----:B------:R-:W-:Y:S02]  /*1250*/  IMAD R13, R20, 0xe0, RZ ;  /* 0x000000e0140d7824 */ /* 0x000fe400078e02ff */
[----:B------:R-:W-:Y:S02]  /*1260*/  IMAD.MOV R10, RZ, RZ, -R10 ;  /* 0x000000ffff0a7224 */ /* 0x000fe400078e0a0a */
[----:B------:R-:W-:Y:S02]  /*1270*/  IMAD.IADD R99, R99, 0x1, R18 ;  /* 0x0000000163637824 */ /* 0x000fe400078e0212 */
[----:B------:R-:W-:Y:S02]  /*1280*/  IMAD.MOV R12, RZ, RZ, -R12 ;  /* 0x000000ffff0c7224 */ /* 0x000fe400078e0a0c */
[----:B------:R-:W-:Y:S01]  /*1290*/  IMAD.MOV R18, RZ, RZ, -R11 ;  /* 0x000000ffff127224 */ /* 0x000fe200078e0a0b */
[----:B------:R-:W-:Y:S01]  /*12a0*/  PRMT R11, R10, 0x7710, RZ ;  /* 0x000077100a0b7816 */ /* 0x000fe200000000ff */
[----:B------:R-:W-:Y:S01]  /*12b0*/  IMAD.MOV R20, RZ, RZ, -R13 ;  /* 0x000000ffff147224 */ /* 0x000fe200078e0a0d */
[----:B------:R-:W-:Y:S01]  /*12c0*/  PRMT R13, R12, 0x7710, RZ ;  /* 0x000077100c0d7816 */ /* 0x000fe200000000ff */
[----:B------:R-:W-:Y:S01]  /*12d0*/  IMAD.SHL.U32 R6, R28, 0x2, RZ ;  /* 0x000000021c067824 */ /* 0x000fe200078e00ff */
[----:B------:R-:W-:Y:S01]  /*12e0*/  PRMT R10, R18, 0x7710, RZ ;  /* 0x00007710120a7816 */ /* 0x000fe200000000ff */
[----:B------:R-:W-:Y:S01]  /*12f0*/  IMAD.IADD R16, R16, 0x1, R11 ;  /* 0x0000000110107824 */ /* 0x000fe200078e020b */
[----:B------:R-:W-:Y:S01]  /*1300*/  PRMT R12, R20, 0x7710, RZ ;  /* 0x00007710140c7816 */ /* 0x000fe200000000ff */
[----:B------:R-:W-:Y:S01]  /*1310*/  VIADD R11, R9, 0xc ;  /* 0x0000000c090b7836 */ /* 0x000fe20000000000 */
[----:B------:R-:W-:Y:S01]  /*1320*/  LOP3.LUT R20, R22, 0xffff, RZ, 0xc0, !PT ;  /* 0x0000ffff16147812 */ /* 0x000fe200078ec0ff */
[----:B------:R-:W-:Y:S01]  /*1330*/  IMAD.IADD R14, R14, 0x1, R13 ;  /* 0x000000010e0e7824 */ /* 0x000fe200078e020d */
[----:B------:R-:W-:Y:S01]  /*1340*/  LOP3.LUT R99, R99, 0xffff, RZ, 0xc0, !PT ;  /* 0x0000ffff63637812 */ /* 0x000fe200078ec0ff */
[----:B------:R-:W-:Y:S01]  /*1350*/  IMAD.IADD R13, R19, 0x1, R12 ;  /* 0x00000001130d7824 */ /* 0x000fe200078e020c */
[----:B------:R-:W-:Y:S01]  /*1360*/  SHF.R.U32.HI R20, RZ, 0x5, R20 ;  /* 0x00000005ff147819 */ /* 0x000fe20000011614 */
[----:B------:R-:W-:Y:S01]  /*1370*/  VIADD R12, R9, 0xd ;  /* 0x0000000d090c7836 */ /* 0x000fe20000000000 */
[----:B------:R-:W-:Y:S01]  /*1380*/  LOP3.LUT R9, R11, 0xffff, RZ, 0xc0, !PT ;  /* 0x0000ffff0b097812 */ /* 0x000fe200078ec0ff */
[----:B------:R-:W-:Y:S01]  /*1390*/  IMAD.IADD R15, R15, 0x1, R10 ;  /* 0x000000010f0f7824 */ /* 0x000fe200078e020a */
[----:B------:R-:W-:Y:S01]  /*13a0*/  LOP3.LUT R20, R20, 0xffff, RZ, 0xc0, !PT ;  /* 0x0000ffff14147812 */ /* 0x000fe200078ec0ff */
[----:B------:R-:W-:Y:S01]  /*13b0*/  IMAD.SHL.U32 R7, R29, 0x2, RZ ;  /* 0x000000021d077824 */ /* 0x000fe200078e00ff */
[----:B------:R-:W-:-:S02]  /*13c0*/  SHF.R.U32.HI R9, RZ, 0x5, R9 ;  /* 0x00000005ff097819 */ /* 0x000fc40000011609 */
[----:B------:R-:W-:Y:S01]  /*13d0*/  LOP3.LUT R18, R12, 0xffff, RZ, 0xc0, !PT ;  /* 0x0000ffff0c127812 */ /* 0x000fe200078ec0ff */
[----:B------:R-:W-:Y:S01]  /*13e0*/  IMAD R20, R20, 0x2493, RZ ;  /* 0x0000249314147824 */ /* 0x000fe200078e02ff */
[----:B------:R-:W-:Y:S02]  /*13f0*/  LOP3.LUT R25, R9, 0xffff, RZ, 0xc0, !PT ;  /* 0x0000ffff09197812 */ /* 0x000fe400078ec0ff */
[----:B------:R-:W-:Y:S02]  /*1400*/  SHF.R.U32.HI R18, RZ, 0x5, R18 ;  /* 0x00000005ff127819 */ /* 0x000fe40000011612 */
[----:B------:R-:W-:Y:S01]  /*1410*/  SHF.R.U32.HI R9, RZ, 0x5, R21 ;  /* 0x00000005ff097819 */ /* 0x000fe20000011615 */
[----:B------:R-:W-:Y:S01]  /*1420*/  IMAD R25, R25, 0x2493, RZ ;  /* 0x0000249319197824 */ /* 0x000fe200078e02ff */
[----:B------:R-:W-:Y:S02]  /*1430*/  LOP3.LUT R18, R18, 0xffff, RZ, 0xc0, !PT ;  /* 0x0000ffff12127812 */ /* 0x000fe400078ec0ff */
[----:B------:R-:W-:-:S02]  /*1440*/  SHF.R.U32.HI R21, RZ, 0x5, R26 ;  /* 0x00000005ff157819 */ /* 0x000fc4000001161a */
[----:B------:R-:W-:Y:S01]  /*1450*/  LOP3.LUT R26, R9, 0xffff, RZ, 0xc0, !PT ;  /* 0x0000ffff091a7812 */ /* 0x000fe200078ec0ff */
[----:B------:R-:W-:Y:S01]  /*1460*/  IMAD R18, R18, 0x2493, RZ ;  /* 0x0000249312127824 */ /* 0x000fe200078e02ff */
[----:B------:R-:W-:Y:S02]  /*1470*/  LOP3.LUT R10, R11, 0xc, RZ, 0xc0, !PT ;  /* 0x0000000c0b0a7812 */ /* 0x000fe400078ec0ff */
[----:B------:R-:W-:Y:S02]  /*1480*/  SHF.R.U32.HI R9, RZ, 0x10, R25 ;  /* 0x00000010ff097819 */ /* 0x000fe40000011619 */
[----:B------:R-:W-:Y:S01]  /*1490*/  LOP3.LUT R27, R21, 0xffff, RZ, 0xc0, !PT ;  /* 0x0000ffff151b7812 */ /* 0x000fe200078ec0ff */
[----:B------:R-:W-:Y:S01]  /*14a0*/  IMAD R21, R26, 0x2493, RZ ;  /* 0x000024931a157824 */ /* 0x000fe200078e02ff */
[----:B------:R-:W-:Y:S01]  /*14b0*/  LOP3.LUT R19, R12, 0xd, RZ, 0xc0, !PT ;  /* 0x0000000d0c137812 */ /* 0x000fe200078ec0ff */
[C---:B------:R-:W-:Y:S01]  /*14c0*/  IMAD R75, R9.reuse, 0x70800, R10 ;  /* 0x00070800094b7824 */ /* 0x040fe200078e020a */
[----:B------:R-:W-:Y:S01]  /*14d0*/  PRMT R9, R9, 0x9910, RZ ;  /* 0x0000991009097816 */ /* 0x000fe200000000ff */
[----:B------:R-:W-:Y:S01]  /*14e0*/  IMAD R27, R27, 0x2493, RZ ;  /* 0x000024931b1b7824 */ /* 0x000fe200078e02ff */
[----:B------:R-:W-:-:S02]  /*14f0*/  SHF.R.U32.HI R18, RZ, 0x10, R18 ;  /* 0x00000010ff127819 */ /* 0x000fc40000011612 */
[----:B------:R-:W-:Y:S01]  /*1500*/  SHF.R.U32.HI R20, RZ, 0x10, R20 ;  /* 0x00000010ff147819 */ /* 0x000fe20000011614 */
[----:B------:R-:W-:Y:S01]  /*1510*/  IMAD R9, R9, 0xe0, RZ ;  /* 0x000000e009097824 */ /* 0x000fe200078e02ff */
[----:B------:R-:W-:Y:S01]  /*1520*/  SHF.R.U32.HI R21, RZ, 0x10, R21 ;  /* 0x00000010ff157819 */ /* 0x000fe20000011615 */
[----:B------:R-:W-:Y:S01]  /*1530*/  IMAD R74, R18, 0x70800, R19 ;  /* 0x00070800124a7824 */ /* 0x000fe200078e0213 */
[----:B------:R-:W-:Y:S01]  /*1540*/  SHF.R.U32.HI R10, RZ, 0x10, R27 ;  /* 0x00000010ff0a7819 */ /* 0x000fe2000001161b */
[----:B------:R-:W-:Y:S01]  /*1550*/  IMAD R73, R20, 0x70800, R73 ;  /* 0x0007080014497824 */ /* 0x000fe200078e0249 */
[----:B------:R-:W-:Y:S01]  /*1560*/  PRMT R18, R18, 0x9910, RZ ;  /* 0x0000991012127816 */ /* 0x000fe200000000ff */
[C---:B------:R-:W-:Y:S01]  /*1570*/  IMAD R72, R21.reuse, 0x70800, R72 ;  /* 0x0007080015487824 */ /* 0x040fe200078e0248 */
[----:B------:R-:W-:Y:S01]  /*1580*/  PRMT R19, R20, 0x9910, RZ ;  /* 0x0000991014137816 */ /* 0x000fe200000000ff */
[----:B------:R-:W-:Y:S01]  /*1590*/  IMAD.MOV R20, RZ, RZ, -R9 ;  /* 0x000000ffff147224 */ /* 0x000fe200078e0a09 */
[----:B------:R-:W-:Y:S01]  /*15a0*/  PRMT R21, R21, 0x9910, RZ ;  /* 0x0000991015157816 */ /* 0x000fe200000000ff */
[----:B------:R-:W-:Y:S01]  /*15b0*/  IMAD R9, R18, 0xe0, RZ ;  /* 0x000000e012097824 */ /* 0x000fe200078e02ff */
[----:B------:R-:W-:Y:S01]  /*15c0*/  PRMT R25, R10, 0x9910, RZ ;  /* 0x000099100a197816 */ /* 0x000fe200000000ff */
[----:B------:R-:W-:Y:S01]  /*15d0*/  IMAD R18, R19, 0xe0, RZ ;  /* 0x000000e013127824 */ /* 0x000fe200078e02ff */
[----:B------:R-:W-:Y:S01]  /*15e0*/  PRMT R20, R20, 0x7710, RZ ;  /* 0x0000771014147816 */ /* 0x000fe200000000ff */
[----:B------:R-:W-:Y:S01]  /*15f0*/  IMAD R19, R21, 0xe0, RZ ;  /* 0x000000e015137824 */ /* 0x000fe200078e02ff */
[----:B------:R-:W-:Y:S01]  /*1600*/  LOP3.LUT R14, R14, 0xffff, RZ, 0xc0, !PT ;  /* 0x0000ffff0e0e7812 */ /* 0x000fe200078ec0ff */
[----:B------:R-:W-:Y:S01]  /*1610*/  IMAD R21, R25, 0xe0, RZ ;  /* 0x000000e019157824 */ /* 0x000fe200078e02ff */
[----:B------:R-:W-:Y:S01]  /*1620*/  LOP3.LUT R13, R13, 0xffff, RZ, 0xc0, !PT ;  /* 0x0000ffff0d0d7812 */ /* 0x000fe200078ec0ff */
[----:B------:R-:W-:Y:S01]  /*1630*/  IMAD.MOV R9, RZ, RZ, -R9 ;  /* 0x000000ffff097224 */ /* 0x000fe200078e0a09 */
[----:B------:R-:W-:Y:S01]  /*1640*/  LOP3.LUT R15, R15, 0xffff, RZ, 0xc0, !PT ;  /* 0x0000ffff0f0f7812 */ /* 0x000fe200078ec0ff */
[----:B------:R-:W-:Y:S01]  /*1650*/  IMAD.MOV R18, RZ, RZ, -R18 ;  /* 0x000000ffff127224 */ /* 0x000fe200078e0a12 */
[----:B------:R-:W-:Y:S01]  /*1660*/  LOP3.LUT R16, R16, 0xffff, RZ, 0xc0, !PT ;  /* 0x0000ffff10107812 */ /* 0x000fe200078ec0ff */
[----:B------:R-:W-:Y:S01]  /*1670*/  IMAD.IADD R20, R11, 0x1, R20 ;  /* 0x000000010b147824 */ /* 0x000fe200078e0214 */
[----:B------:R-:W-:Y:S01]  /*1680*/  LOP3.LUT R25, R0, 0xffff, RZ, 0xc0, !PT ;  /* 0x0000ffff00197812 */ /* 0x000fe200078ec0ff */
[----:B------:R-:W-:Y:S01]  /*1690*/  IMAD.MOV R11, RZ, RZ, -R21 ;  /* 0x000000ffff0b7224 */ /* 0x000fe200078e0a15 */
[----:B------:R-:W-:Y:S01]  /*16a0*/  PRMT R21, R9, 0x7710, RZ ;  /* 0x0000771009157816 */ /* 0x000fe200000000ff */
[----:B------:R-:W-:Y:S01]  /*16b0*/  IMAD.MOV R19, RZ, RZ, -R19 ;  /* 0x000000ffff137224 */ /* 0x000fe200078e0a13 */
[----:B------:R-:W-:Y:S01]  /*16c0*/  PRMT R9, R18, 0x7710, RZ ;  /* 0x0000771012097816 */ /* 0x000fe200000000ff */
[----:B------:R-:W-:Y:S01]  /*16d0*/  IMAD R71, R10, 0x70800, R121 ;  /* 0x000708000a477824 */ /* 0x000fe200078e0279 */
[----:B------:R-:W-:Y:S01]  /*16e0*/  PRMT R11, R11, 0x7710, RZ ;  /* 0x000077100b0b7816 */ /* 0x000fe200000000ff */
[----:B------:R-:W-:Y:S01]  /*16f0*/  IMAD.IADD R21, R12, 0x1, R21 ;  /* 0x000000010c157824 */ /* 0x000fe200078e0215 */
[----:B------:R-:W-:Y:S01]  /*1700*/  PRMT R18, R19, 0x7710, RZ ;  /* 0x0000771013127816 */ /* 0x000fe200000000ff */
[----:B------:R-:W-:Y:S01]  /*1710*/  IMAD.IADD R22, R22, 0x1, R9 ;  /* 0x0000000116167824 */ /* 0x000fe200078e0209 */
[----:B------:R-:W-:Y:S01]  /*1720*/  LOP3.LUT R26, R2, 0xffff, RZ, 0xc0, !PT ;  /* 0x0000ffff021a7812 */ /* 0x000fe200078ec0ff */
[----:B------:R-:W-:Y:S01]  /*1730*/  IMAD R9, R8, 0x70800, R121 ;  /* 0x0007080008097824 */ /* 0x000fe200078e0279 */
[----:B------:R-:W-:Y:S01]  /*1740*/  LOP3.LUT R27, R4, 0xffff, RZ, 0xc0, !PT ;  /* 0x0000ffff041b7812 */ /* 0x000fe200078ec0ff */
[----:B------:R-:W-:Y:S01]  /*1750*/  IMAD.SHL.U32 R8, R120, 0x2, RZ ;  /* 0x0000000278087824 */ /* 0x000fe200078e00ff */
[----:B------:R-:W-:Y:S01]  /*1760*/  LOP3.LUT R6, R6, 0x1e0, RZ, 0xc0, !PT ;  /* 0x000001e006067812 */ /* 0x000fe200078ec0ff */
[----:B------:R-:W-:Y:S01]  /*1770*/  IMAD.IADD R24, R24, 0x1, R11 ;  /* 0x0000000118187824 */ /* 0x000fe200078e020b */
[----:B------:R-:W-:Y:S01]  /*1780*/  LOP3.LUT R7, R7, 0x1e0, RZ, 0xc0, !PT ;  /* 0x000001e007077812 */ /* 0x000fe200078ec0ff */
[----:B------:R-:W-:Y:S01]  /*1790*/  IMAD.IADD R23, R23, 0x1, R18 ;  /* 0x0000000117177824 */ /* 0x000fe200078e0212 */
[----:B------:R-:W-:Y:S01]  /*17a0*/  LOP3.LUT R8, R8, 0x1e0, RZ, 0xc0, !PT ;  /* 0x000001e008087812 */ /* 0x000fe200078ec0ff */
[----:B------:R-:W-:Y:S01]  /*17b0*/  IMAD.SHL.U32 R11, R117, 0x2, RZ ;  /* 0x00000002750b7824 */ /* 0x000fe200078e00ff */
[----:B------:R-:W-:Y:S01]  /*17c0*/  LOP3.LUT R24, R24, 0xffff, RZ, 0xc0, !PT ;  /* 0x0000ffff18187812 */ /* 0x000fe200078ec0ff */
[----:B------:R-:W-:Y:S01]  /*17d0*/  IMAD.SHL.U32 R19, R111, 0x2, RZ ;  /* 0x000000026f137824 */ /* 0x000fe200078e00ff */
[----:B------:R-:W-:Y:S01]  /*17e0*/  SHF.R.U32.HI R120, RZ, 0x4, R120 ;  /* 0x00000004ff787819 */ /* 0x000fe20000011678 */
[----:B------:R-:W-:Y:S01]  /*17f0*/  IMAD.SHL.U32 R18, R114, 0x2, RZ ;  /* 0x0000000272127824 */ /* 0x000fe200078e00ff */
[----:B------:R-:W-:Y:S01]  /*1800*/  LOP3.LUT R12, R11, 0x1e0, RZ, 0xc0, !PT ;  /* 0x000001e00b0c7812 */ /* 0x000fe200078ec0ff */
[----:B------:R-:W-:Y:S01]  /*1810*/  IMAD.IADD R118, R8, 0x1, R9 ;  /* 0x0000000108767824 */ /* 0x000fe200078e0209 */
[----:B------:R-:W-:Y:S01]  /*1820*/  LOP3.LUT R8, R19, 0x1e0, RZ, 0xc0, !PT ;  /* 0x000001e013087812 */ /* 0x000fe200078ec0ff */
[----:B------:R-:W-:Y:S01]  /*1830*/  IMAD.SHL.U32 R0, R24, 0x2, RZ ;  /* 0x0000000218007824 */ /* 0x000fe200078e00ff */
[----:B------:R-:W-:Y:S01]  /*1840*/  LOP3.LUT R11, R18, 0x1e0, RZ, 0xc0, !PT ;  /* 0x000001e0120b7812 */ /* 0x000fe200078ec0ff */
[----:B------:R-:W-:Y:S01]  /*1850*/  IMAD.IADD R115, R12, 0x1, R115 ;  /* 0x000000010c737824 */ /* 0x000fe200078e0273 */
[----:B------:R-:W-:Y:S01]  /*1860*/  SHF.R.U32.HI R117, RZ, 0x4, R117 ;  /* 0x00000004ff757819 */ /* 0x000fe20000011675 */
[----:B------:R-:W-:Y:S01]  /*1870*/  IMAD.IADD R109, R8, 0x1, R109 ;  /* 0x00000001086d7824 */ /* 0x000fe200078e026d */
[----:B------:R-:W-:Y:S01]  /*1880*/  LOP3.LUT R0, R0, 0x1e0, RZ, 0xc0, !PT ;  /* 0x000001e000007812 */ /* 0x000fe200078ec0ff */
[----:B------:R-:W-:Y:S01]  /*1890*/  IMAD.IADD R112, R11, 0x1, R112 ;  /* 0x000000010b707824 */ /* 0x000fe200078e0270 */
[----:B------:R-:W-:Y:S01]  /*18a0*/  SHF.R.U32.HI R114, RZ, 0x4, R114 ;  /* 0x00000004ff727819 */ /* 0x000fe20000011672 */
[----:B------:R-:W-:Y:S01]  /*18b0*/  IMAD.SHL.U32 R8, R108, 0x2, RZ ;  /* 0x000000026c087824 */ /* 0x000fe200078e00ff */
[----:B------:R-:W-:Y:S01]  /*18c0*/  SHF.R.U32.HI R111, RZ, 0x4, R111 ;  /* 0x00000004ff6f7819 */ /* 0x000fe2000001166f */
[----:B------:R-:W-:Y:S01]  /*18d0*/  IMAD.SHL.U32 R11, R105, 0x2, RZ ;  /* 0x00000002690b7824 */ /* 0x000fe200078e00ff */
[----:B------:R-:W-:Y:S01]  /*18e0*/  SHF.R.U32.HI R108, RZ, 0x4, R108 ;  /* 0x00000004ff6c7819 */ /* 0x000fe2000001166c */
[----:B------:R-:W-:Y:S01]  /*18f0*/  IMAD.SHL.U32 R12, R102, 0x2, RZ ;  /* 0x00000002660c7824 */ /* 0x000fe200078e00ff */
[----:B------:R-:W-:Y:S01]  /*1900*/  LOP3.LUT R9, R8, 0x1e0, RZ, 0xc0, !PT ;  /* 0x000001e008097812 */ /* 0x000fe200078ec0ff */
[----:B------:R-:W-:Y:S01]  /*1910*/  IMAD.SHL.U32 R18, R99, 0x2, RZ ;  /* 0x0000000263127824 */ /* 0x000fe200078e00ff */
[----:B------:R-:W-:Y:S01]  /*1920*/  LOP3.LUT R8, R11, 0x1e0, RZ, 0xc0, !PT ;  /* 0x000001e00b087812 */ /* 0x000fe200078ec0ff */
[----:B------:R-:W-:Y:S01]  /*1930*/  IMAD.SHL.U32 R2, R25, 0x2, RZ ;  /* 0x0000000219027824 */ /* 0x000fe200078e00ff */
[----:B------:R-:W-:Y:S01]  /*1940*/  LOP3.LUT R11, R12, 0x1e0, RZ, 0xc0, !PT ;  /* 0x000001e00c0b7812 */ /* 0x000fe200078ec0ff */
[----:B------:R-:W-:Y:S01]  /*1950*/  IMAD.IADD R106, R9, 0x1, R106 ;  /* 0x00000001096a7824 */ /* 0x000fe200078e026a */
[----:B------:R-:W-:Y:S01]  /*1960*/  LOP3.LUT R9, R18, 0x1e0, RZ, 0xc0, !PT ;  /* 0x000001e012097812 */ /* 0x000fe200078ec0ff */
[----:B------:R-:W-:Y:S01]  /*1970*/  IMAD.SHL.U32 R18, R13, 0x2, RZ ;  /* 0x000000020d127824 */ /* 0x000fe200078e00ff */
[----:B------:R-:W-:Y:S01]  /*1980*/  SHF.R.U32.HI R105, RZ, 0x4, R105 ;  /* 0x00000004ff697819 */ /* 0x000fe20000011669 */
[----:B------:R-:W-:Y:S01]  /*1990*/  IMAD.IADD R100, R11, 0x1, R100 ;  /* 0x000000010b647824 */ /* 0x000fe200078e0264 */
[----:B------:R-:W-:Y:S01]  /*19a0*/  SHF.R.U32.HI R102, RZ, 0x4, R102 ;  /* 0x00000004ff667819 */ /* 0x000fe20000011666 */
[----:B------:R-:W-:Y:S01]  /*19b0*/  IMAD.SHL.U32 R11, R14, 0x2, RZ ;  /* 0x000000020e0b7824 */ /* 0x000fe200078e00ff */
[----:B------:R-:W-:Y:S01]  /*19c0*/  SHF.R.U32.HI R99, RZ, 0x4, R99 ;  /* 0x00000004ff637819 */ /* 0x000fe20000011663 */
[----:B------:R-:W-:Y:S01]  /*19d0*/  IMAD.IADD R80, R9, 0x1, R80 ;  /* 0x0000000109507824 */ /* 0x000fe200078e0250 */
[----:B------:R-:W-:Y:S01]  /*19e0*/  SHF.R.U32.HI R14, RZ, 0x4, R14 ;  /* 0x00000004ff0e7819 */ /* 0x000fe2000001160e */
[----:B------:R-:W-:Y:S01]  /*19f0*/  IMAD.SHL.U32 R9, R15, 0x2, RZ ;  /* 0x000000020f097824 */ /* 0x000fe200078e00ff */
[----:B------:R-:W-:Y:S01]  /*1a00*/  LOP3.LUT R12, R11, 0x1e0, RZ, 0xc0, !PT ;  /* 0x000001e00b0c7812 */ /* 0x000fe200078ec0ff */
[----:B------:R-:W-:Y:S01]  /*1a10*/  IMAD.IADD R103, R8, 0x1, R103 ;  /* 0x0000000108677824 */ /* 0x000fe200078e0267 */
[----:B------:R-:W-:Y:S01]  /*1a20*/  LOP3.LUT R11, R18, 0x1e0, RZ, 0xc0, !PT ;  /* 0x000001e0120b7812 */ /* 0x000fe200078ec0ff */
[----:B------:R-:W-:Y:S01]  /*1a30*/  IMAD.SHL.U32 R8, R16, 0x2, RZ ;  /* 0x0000000210087824 */ /* 0x000fe200078e00ff */
[----:B------:R-:W-:Y:S01]  /*1a40*/  LOP3.LUT R9, R9, 0x1e0, RZ, 0xc0, !PT ;  /* 0x000001e009097812 */ /* 0x000fe200078ec0ff */
[----:B------:R-:W-:Y:S01]  /*1a50*/  IMAD.SHL.U32 R4, R26, 0x2, RZ ;  /* 0x000000021a047824 */ /* 0x000fe200078e00ff */
[----:B------:R-:W-:Y:S01]  /*1a60*/  SHF.R.U32.HI R16, RZ, 0x4, R16 ;  /* 0x00000004ff107819 */ /* 0x000fe20000011610 */
[----:B------:R-:W-:Y:S01]  /*1a70*/  IMAD.IADD R76, R11, 0x1, R76 ;  /* 0x000000010b4c7824 */ /* 0x000fe200078e024c */
        /* <DEDUP_REMOVED lines=8> */
[----:B------:R-:W-:Y:S01]  /*1b00*/  LOP3.LUT R12, R20, 0xffff, RZ, 0xc0, !PT ;  /* 0x0000ffff140c7812 */ /* 0x000fe200078ec0ff */
[----:B------:R-:W-:Y:S01]  /*1b10*/  IMAD.IADD R71, R0, 0x1, R71 ;  /* 0x0000000100477824 */ /* 0x000fe200078e0247 */
[----:B------:R-:W-:Y:S01]  /*1b20*/  LOP3.LUT R19, R19, 0x1e0, RZ, 0xc0, !PT ;  /* 0x000001e013137812 */ /* 0x000fe200078ec0ff */
        /* <DEDUP_REMOVED lines=21> */
[----:B------:R-:W-:Y:S01]  /*1c80*/  SHF.R.U32.HI R4, RZ, 0x4, R3 ;  /* 0x00000004ff047819 */ /* 0x000fe20000011603 */
[----:B------:R-:W-:Y:S01]  /*1c90*/  IMAD.IADD R66, R5, 0x1, R66 ;  /* 0x0000000105427824 */ /* 0x000fe200078e0242 */
[----:B------:R-:W-:Y:S01]  /*1ca0*/  LOP3.LUT R20, R20, 0x1e0, RZ, 0xc0, !PT ;  /* 0x000001e014147812 */ /* 0x000fe200078ec0ff */
[----:B------:R-:W-:Y:S01]  /*1cb0*/  IMAD.IADD R65, R6, 0x1, R65 ;  /* 0x0000000106417824 */ /* 0x000fe200078e0241 */
[----:B------:R-:W-:Y:S01]  /*1cc0*/  P2R R0, PR, RZ, 0x1 ;  /* 0x00000001ff007803 */ /* 0x000fe20000000000 */
[----:B------:R-:W-:Y:S01]  /*1cd0*/  IMAD.IADD R64, R7, 0x1, R64 ;  /* 0x0000000107407824 */ /* 0x000fe200078e0240 */
[----:B------:R-:W-:Y:S01]  /*1ce0*/  SHF.R.U32.HI R10, RZ, 0x4, R8 ;  /* 0x00000004ff0a7819 */ /* 0x000fe20000011608 */
[----:B------:R-:W-:Y:S01]  /*1cf0*/  IMAD.SHL.U32 R18, R97, 0x20, RZ ;  /* 0x0000002061127824 */ /* 0x000fe200078e00ff */
[----:B------:R-:W-:Y:S01]  /*1d00*/  SHF.R.U32.HI R3, RZ, 0x4, R2 ;  /* 0x00000004ff037819 */ /* 0x000fe20000011602 */
[----:B------:R-:W-:Y:S01]  /*1d10*/  IMAD.IADD R73, R20, 0x1, R73 ;  /* 0x0000000114497824 */ /* 0x000fe200078e0249 */
[----:B------:R-:W-:Y:S01]  /*1d20*/  SHF.R.U32.HI R12, RZ, 0x4, R12 ;  /* 0x00000004ff0c7819 */ /* 0x000fe2000001160c */
[----:B------:R-:W-:Y:S01]  /*1d30*/  IMAD.IADD R70, R19, 0x1, R70 ;  /* 0x0000000113467824 */ /* 0x000fe200078e0246 */
[----:B------:R-:W-:Y:S01]  /*1d40*/  SHF.R.U32.HI R11, RZ, 0x4, R11 ;  /* 0x00000004ff0b7819 */ /* 0x000fe2000001160b */
[----:B------:R-:W-:Y:S01]  /*1d50*/  IMAD.IADD R68, R21, 0x1, R68 ;  /* 0x0000000115447824 */ /* 0x000fe200078e0244 */
[----:B------:R-:W-:-:S02]  /*1d60*/  SHF.R.U32.HI R9, RZ, 0x4, R9 ;  /* 0x00000004ff097819 */ /* 0x000fc40000011609 */
[----:B------:R-:W-:Y:S02]  /*1d70*/  CS2R R22, SRZ ;  /* 0x0000000000167805 */ /* 0x000fe4000001ff00 */
[----:B------:R-:W-:Y:S02]  /*1d80*/  SHF.R.U32.HI R8, RZ, 0x4, R24 ;  /* 0x00000004ff087819 */ /* 0x000fe40000011618 */
[----:B------:R-:W-:Y:S02]  /*1d90*/  CS2R R20, SRZ ;  /* 0x0000000000147805 */ /* 0x000fe4000001ff00 */
[----:B------:R-:W-:Y:S01]  /*1da0*/  SHF.R.U32.HI R7, RZ, 0x4, R25 ;  /* 0x00000004ff077819 */ /* 0x000fe20000011619 */
[----:B------:R-:W-:Y:S01]  /*1db0*/  IMAD.MOV.U32 R19, RZ, RZ, RZ ;  /* 0x000000ffff137224 */ /* 0x000fe200078e00ff */
[----:B------:R-:W-:Y:S01]  /*1dc0*/  SHF.R.U32.HI R6, RZ, 0x4, R26 ;  /* 0x00000004ff067819 */ /* 0x000fe2000001161a */
[----:B------:R-:W-:Y:S01]  /*1dd0*/  VIADD R119, R120, UR4 ;  /* 0x0000000478777c36 */ /* 0x000fe20008000000 */
[----:B------:R-:W-:Y:S01]  /*1de0*/  SHF.R.U32.HI R5, RZ, 0x4, R27 ;  /* 0x00000004ff057819 */ /* 0x000fe2000001161b */
[----:B------:R-:W-:Y:S01]  /*1df0*/  VIADD R116, R117, UR4 ;  /* 0x0000000475747c36 */ /* 0x000fe20008000000 */
[----:B------:R-:W-:Y:S01]  /*1e00*/  SHF.R.U32.HI R2, RZ, 0x4, R28 ;  /* 0x00000004ff027819 */ /* 0x000fe2000001161c */
[----:B------:R-:W-:Y:S01]  /*1e10*/  VIADD R113, R114, UR4 ;  /* 0x0000000472717c36 */ /* 0x000fe20008000000 */
[----:B------:R-:W-:Y:S01]  /*1e20*/  SHF.R.U32.HI R0, RZ, 0x4, R29 ;  /* 0x00000004ff007819 */ /* 0x000fe2000001161d */
[----:B------:R-:W-:Y:S01]  /*1e30*/  VIADD R110, R111, UR4 ;  /* 0x000000046f6e7c36 */ /* 0x000fe20008000000 */
[----:B------:R-:W-:Y:S01]  /*1e40*/  LOP3.LUT R18, R18, 0x20, RZ, 0xc0, !PT ;  /* 0x0000002012127812 */ /* 0x000fe200078ec0ff */
[----:B------:R-:W-:-:S02]  /*1e50*/  VIADD R107, R108, UR4 ;  /* 0x000000046c6b7c36 */ /* 0x000fc40008000000 */
[----:B------:R-:W-:Y:S02]  /*1e60*/  VIADD R104, R105, UR4 ;  /* 0x0000000469687c36 */ /* 0x000fe40008000000 */
[----:B------:R-:W-:Y:S02]  /*1e70*/  VIADD R101, R102, UR4 ;  /* 0x0000000466657c36 */ /* 0x000fe40008000000 */
[----:B------:R-:W-:Y:S02]  /*1e80*/  VIADD R98, R99, UR4 ;  /* 0x0000000463627c36 */ /* 0x000fe40008000000 */
[----:B------:R-:W-:Y:S02]  /*1e90*/  VIADD R81, R16, UR4 ;  /* 0x0000000410517c36 */ /* 0x000fe40008000000 */
[----:B------:R-:W-:Y:S02]  /*1ea0*/  VIADD R82, R15, UR4 ;  /* 0x000000040f527c36 */ /* 0x000fe40008000000 */
        /* <DEDUP_REMOVED lines=13> */
[----:B---3--:R-:W-:-:S07]  /*1f80*/  VIADD R96, R0, UR4 ;  /* 0x0000000400607c36 */ /* 0x008fce0008000000 */
.L_x_6:
[----:B------:R-:W0:Y:S01]  /*1f90*/  S2R R30, SR_TID.X ;  /* 0x00000000001e7919 */ /* 0x000e220000002100 */
[----:B------:R-:W-:Y:S01]  /*1fa0*/  BAR.SYNC.DEFER_BLOCKING 0x0 ;  /* 0x0000000000007b1d */ /* 0x000fe20000010000 */
[----:B------:R-:W-:Y:S01]  /*1fb0*/  ISETP.GT.U32.AND P1, PT, R97, 0x4a, PT ;  /* 0x0000004a6100780c */ /* 0x000fe20003f24070 */
[C---:B------:R-:W-:Y:S01]  /*1fc0*/  VIADD R24, R63.reuse, UR5 ;  /* 0x000000053f187c36 */ /* 0x040fe20008000000 */
[----:B------:R-:W-:-:S03]  /*1fd0*/  LOP3.LUT P0, RZ, R63, UR5, RZ, 0xfc, !PT ;  /* 0x000000053fff7c12 */ /* 0x000fc6000f80fcff */
[----:B------:R-:W-:Y:S01]  /*1fe0*/  BSSY.RECONVERGENT B0, `(.L_x_0) ;  /* 0x00000f8000007945 */ /* 0x000fe20003800200 */
[----:B------:R-:W-:Y:S02]  /*1ff0*/  ISETP.GT.U32.OR P0, PT, R24, 0x78, !P0 ;  /* 0x000000781800780c */ /* 0x000fe40004704470 */
[C---:B0-----:R-:W-:Y:S02]  /*2000*/  ISETP.GT.U32.AND P4, PT, R30.reuse, 0x49, PT ;  /* 0x000000491e00780c */ /* 0x041fe40003f84070 */
[----:B------:R-:W-:-:S03]  /*2010*/  ISETP.GT.U32.AND P6, PT, R30, 0xf, PT ;  /* 0x0000000f1e00780c */ /* 0x000fc60003fc4070 */
[----:B------:R-:W-:Y:S10]  /*2020*/  @P1 BRA `(.L_x_1) ;  /* 0x0000000c00cc1947 */ /* 0x000ff40003800000 */
[----:B------:R-:W-:Y:S01]  /*2030*/  LOP3.LUT P3, RZ, R117, UR4, RZ, 0xfc, !PT ;  /* 0x0000000475ff7c12 */ /* 0x000fe2000f86fcff */
[----:B------:R-:W-:Y:S01]  /*2040*/  IMAD.MOV.U32 R32, RZ, RZ, RZ ;  /* 0x000000ffff207224 */ /* 0x000fe200078e00ff */
[----:B------:R-:W-:Y:S02]  /*2050*/  LOP3.LUT P1, RZ, R114, UR4, RZ, 0xfc, !PT ;  /* 0x0000000472ff7c12 */ /* 0x000fe4000f82fcff */
[----:B------:R-:W-:Y:S02]  /*2060*/  PLOP3.LUT P3, PT, P0, P3, PT, 0xf2, 0x2f ;  /* 0x00000000002f781c */ /* 0x000fe40000767e72 */
[----:B------:R-:W-:Y:S02]  /*2070*/  PLOP3.LUT P1, PT, P0, P1, PT, 0xf2, 0x2f ;  /* 0x00000000002f781c */ /* 0x000fe40000723e72 */
[----:B------:R-:W-:Y:S02]  /*2080*/  ISETP.GT.U32.OR P3, PT, R116, 0x78, P3 ;  /* 0x000000787400780c */ /* 0x000fe40001f64470 */
[----:B------:R-:W-:-:S02]  /*2090*/  ISETP.GT.U32.OR P1, PT, R113, 0x78, P1 ;  /* 0x000000787100780c */ /* 0x000fc40000f24470 */
[----:B------:R-:W-:-:S09]  /*20a0*/  LOP3.LUT P2, RZ, R111, UR4, RZ, 0xfc, !PT ;  /* 0x000000046fff7c12 */ /* 0x000fd2000f84fcff */
[----:B------:R-:W0:Y:S01]  /*20b0*/  @!P3 S2R R26, SR_CTAID.X ;  /* 0x00000000001ab919 */ /* 0x000e220000002500 */
[----:B------:R-:W1:Y:S08]  /*20c0*/  @!P3 LDC.64 R24, c[0x0][0x380] ;  /* 0x0000e000ff18bb82 */ /* 0x000e700000000a00 */
[----:B------:R-:W2:Y:S01]  /*20d0*/  @!P1 LDC.64 R28, c[0x0][0x380] ;  /* 0x0000e000ff1c9b82 */ /* 0x000ea20000000a00 */
[----:B0-----:R-:W-:Y:S01]  /*20e0*/  @!P3 IMAD.SHL.U32 R27, R26, 0x10, RZ ;  /* 0x000000101a1bb824 */ /* 0x001fe200078e00ff */
[----:B------:R-:W-:-:S04]  /*20f0*/  @!P3 SHF.R.U32.HI R26, RZ, 0x1, R26 ;  /* 0x00000001ff1ab819 */ /* 0x000fc8000001161a */
[----:B------:R-:W-:-:S05]  /*2100*/  @!P3 LOP3.LUT R27, R27, 0x10, RZ, 0xc0, !PT ;  /* 0x000000101b1bb812 */ /* 0x000fca00078ec0ff */
[----:B------:R-:W-:-:S04]  /*2110*/  @!P3 IMAD R26, R26, 0x180, R27 ;  /* 0x000001801a1ab824 */ /* 0x000fc800078e021b */
[----:B------:R-:W-:-:S05]  /*2120*/  @!P3 IMAD R26, R63, 0xf00, R26 ;  /* 0x00000f003f1ab824 */ /* 0x000fca00078e021a */
[----:B------:R-:W-:-:S05]  /*2130*/  @!P3 IADD3 R27, PT, PT, R26, -0xf20, R115 ;  /* 0xfffff0e01a1bb810 */ /* 0x000fca0007ffe073 */
[----:B-1----:R-:W-:Y:S01]  /*2140*/  @!P3 IMAD.WIDE R24, R27, 0x4, R24 ;  /* 0x000000041b18b825 */ /* 0x002fe200078e0218 */
[----:B------:R-:W-:-:S04]  /*2150*/  PLOP3.LUT P2, PT, P0, P2, PT, 0xf2, 0x2f ;  /* 0x00000000002f781c */ /* 0x000fc80000745e72 */
[----:B------:R0:W3:Y:S01]  /*2160*/  @!P3 LDG.E.CONSTANT R32, desc[UR10][R24.64] ;  /* 0x0000000a1820b981 */ /* 0x0000e2000c1e9900 */
[----:B------:R-:W-:Y:S02]  /*2170*/  LOP3.LUT P3, RZ, R108, UR4, RZ, 0xfc, !PT ;  /* 0x000000046cff7c12 */ /* 0x000fe4000f86fcff */
[----:B------:R-:W-:Y:S01]  /*2180*/  ISETP.GT.U32.OR P2, PT, R110, 0x78, P2 ;  /* 0x000000786e00780c */ /* 0x000fe20001744470 */
[----:B------:R-:W1:Y:S01]  /*2190*/  @!P1 S2R R26, SR_CTAID.X ;  /* 0x00000000001a9919 */ /* 0x000e620000002500 */
[----:B------:R-:W-:-:S04]  /*21a0*/  PLOP3.LUT P3, PT, P0, P3, PT, 0xf2, 0x2f ;  /* 0x00000000002f781c */ /* 0x000fc80000767e72 */
[----:B------:R-:W-:-:S07]  /*21b0*/  ISETP.GT.U32.OR P3, PT, R107, 0x78, P3 ;  /* 0x000000786b00780c */ /* 0x000fce0001f64470 */
[----:B------:R-:W4:Y:S06]  /*21c0*/  @!P2 S2R R31, SR_CTAID.X ;  /* 0x00000000001fa919 */ /* 0x000f2c0000002500 */
[----:B------:R-:W5:Y:S01]  /*21d0*/  @!P3 S2R R36, SR_CTAID.X ;  /* 0x000000000024b919 */ /* 0x000f620000002500 */
[----:B0-----:R-:W0:Y:S01]  /*21e0*/  @!P3 LDC.64 R24, c[0x0][0x380] ;  /* 0x0000e000ff18bb82 */ /* 0x001e220000000a00 */
[----:B-1----:R-:W-:Y:S01]  /*21f0*/  @!P1 IMAD.SHL.U32 R27, R26, 0x10, RZ ;  /* 0x000000101a1b9824 */ /* 0x002fe200078e00ff */
[----:B------:R-:W-:-:S04]  /*2200*/  @!P1 SHF.R.U32.HI R26, RZ, 0x1, R26 ;  /* 0x00000001ff1a9819 */ /* 0x000fc8000001161a */
[----:B------:R-:W-:-:S05]  /*2210*/  @!P1 LOP3.LUT R27, R27, 0x10, RZ, 0xc0, !PT ;  /* 0x000000101b1b9812 */ /* 0x000fca00078ec0ff */
[----:B------:R-:W-:Y:S02]  /*2220*/  @!P1 IMAD R34, R26, 0x180, R27 ;  /* 0x000001801a229824 */ /* 0x000fe400078e021b */
[----:B------:R-:W1:Y:S01]  /*2230*/  @!P2 LDC.64 R26, c[0x0][0x380] ;  /* 0x0000e000ff1aab82 */ /* 0x000e620000000a00 */
[----:B----4-:R-:W-:Y:S01]  /*2240*/  @!P2 IMAD.SHL.U32 R35, R31, 0x10, RZ ;  /* 0x000000101f23a824 */ /* 0x010fe200078e00ff */
[----:B------:R-:W-:Y:S01]  /*2250*/  @!P2 SHF.R.U32.HI R33, RZ, 0x1, R31 ;  /* 0x00000001ff21a819 */ /* 0x000fe2000001161f */
[----:B------:R-:W-:Y:S02]  /*2260*/  @!P1 IMAD R31, R63, 0xf00, R34 ;  /* 0x00000f003f1f9824 */ /* 0x000fe400078e0222 */
[----:B-----5:R-:W-:Y:S01]  /*2270*/  @!P3 IMAD.SHL.U32 R38, R36, 0x10, RZ ;  /* 0x000000102426b824 */ /* 0x020fe200078e00ff */
[----:B------:R-:W-:Y:S02]  /*2280*/  @!P3 SHF.R.U32.HI R37, RZ, 0x1, R36 ;  /* 0x00000001ff25b819 */ /* 0x000fe40000011624 */
[----:B------:R-:W-:-:S02]  /*2290*/  @!P2 LOP3.LUT R36, R35, 0x10, RZ, 0xc0, !PT ;  /* 0x000000102324a812 */ /* 0x000fc400078ec0ff */
[----:B------:R-:W-:Y:S02]  /*22a0*/  @!P3 LOP3.LUT R38, R38, 0x10, RZ, 0xc0, !PT ;  /* 0x000000102626b812 */ /* 0x000fe400078ec0ff */
[----:B------:R-:W-:Y:S01]  /*22b0*/  @!P1 IADD3 R31, PT, PT, R31, -0xf20, R112 ;  /* 0xfffff0e01f1f9810 */ /* 0x000fe20007ffe070 */
[----:B------:R-:W-:Y:S02]  /*22c0*/  @!P2 IMAD R36, R33, 0x180, R36 ;  /* 0x000001802124a824 */ /* 0x000fe400078e0224 */
[----:B------:R-:W-:Y:S02]  /*22d0*/  @!P3 IMAD R38, R37, 0x180, R38 ;  /* 0x000001802526b824 */ /* 0x000fe400078e0226 */
[----:B------:R-:W-:Y:S02]  /*22e0*/  @!P2 IMAD R36, R63, 0xf00, R36 ;  /* 0x00000f003f24a824 */ /* 0x000fe400078e0224 */
[----:B------:R-:W-:Y:S02]  /*22f0*/  IMAD.MOV.U32 R33, RZ, RZ, RZ ;  /* 0x000000ffff217224 */ /* 0x000fe400078e00ff */
[----:B--2---:R-:W-:Y:S01]  /*2300*/  @!P1 IMAD.WIDE R28, R31, 0x4, R28 ;  /* 0x000000041f1c9825 */ /* 0x004fe200078e021c */
[----:B------:R-:W-:-:S03]  /*2310*/  @!P2 IADD3 R31, PT, PT, R36, -0xf20, R109 ;  /* 0xfffff0e0241fa810 */ /* 0x000fc60007ffe06d */
[----:B------:R-:W-:Y:S01]  /*2320*/  @!P3 IMAD R35, R63, 0xf00, R38 ;  /* 0x00000f003f23b824 */ /* 0x000fe200078e0226 */
[----:B------:R2:W4:Y:S01]  /*2330*/  @!P1 LDG.E.CONSTANT R33, desc[UR10][R28.64] ;  /* 0x0000000a1c219981 */ /* 0x000522000c1e9900 */
[----:B------:R-:W-:-:S03]  /*2340*/  LOP3.LUT P1, RZ, R105, UR4, RZ, 0xfc, !PT ;  /* 0x0000000469ff7c12 */ /* 0x000fc6000f82fcff */
[----:B------:R-:W-:Y:S01]  /*2350*/  @!P3 IADD3 R35, PT, PT, R35, -0xf20, R106 ;  /* 0xfffff0e02323b810 */ /* 0x000fe20007ffe06a */
[----:B-1----:R-:W-:Y:S01]  /*2360*/  @!P2 IMAD.WIDE R26, R31, 0x4, R26 ;  /* 0x000000041f1aa825 */ /* 0x002fe200078e021a */
[----:B------:R-:W-:-:S03]  /*2370*/  PLOP3.LUT P1, PT, P0, P1, PT, 0xf2, 0x2f ;  /* 0x00000000002f781c */ /* 0x000fc60000723e72 */
[----:B------:R-:W-:Y:S02]  /*2380*/  IMAD.MOV.U32 R31, RZ, RZ, RZ ;  /* 0x000000ffff1f7224 */ /* 0x000fe400078e00ff */
[----:B0-----:R-:W-:Y:S01]  /*2390*/  @!P3 IMAD.WIDE R24, R35, 0x4, R24 ;  /* 0x000000042318b825 */ /* 0x001fe200078e0218 */
[----:B------:R-:W-:-:S03]  /*23a0*/  ISETP.GT.U32.OR P1, PT, R104, 0x78, P1 ;  /* 0x000000786800780c */ /* 0x000fc60000f24470 */
[----:B------:R-:W-:Y:S01]  /*23b0*/  IMAD.MOV.U32 R34, RZ, RZ, RZ ;  /* 0x000000ffff227224 */ /* 0x000fe200078e00ff */
[----:B------:R0:W5:Y:S01]  /*23c0*/  @!P3 LDG.E.CONSTANT R31, desc[UR10][R24.64] ;  /* 0x0000000a181fb981 */ /* 0x000162000c1e9900 */
[----:B------:R-:W-:-:S04]  /*23d0*/  LOP3.LUT P3, RZ, R102, UR4, RZ, 0xfc, !PT ;  /* 0x0000000466ff7c12 */ /* 0x000fc8000f86fcff */
[----:B------:R1:W5:Y:S01]  /*23e0*/  @!P2 LDG.E.CONSTANT R34, desc[UR10][R26.64] ;  /* 0x0000000a1a22a981 */ /* 0x000362000c1e9900 */
[----:B------:R-:W-:Y:S02]  /*23f0*/  LOP3.LUT P2, RZ, R99, UR4, RZ, 0xfc, !PT ;  /* 0x0000000463ff7c12 */ /* 0x000fe4000f84fcff */
[----:B------:R-:W-:Y:S01]  /*2400*/  PLOP3.LUT P3, PT, P0, P3, PT, 0xf2, 0x2f ;  /* 0x00000000002f781c */ /* 0x000fe20000767e72 */
[----:B--2---:R-:W2:Y:S01]  /*2410*/  @!P1 LDC.64 R28, c[0x0][0x380] ;  /* 0x0000e000ff1c9b82 */ /* 0x004ea20000000a00 */
[----:B------:R-:W-:Y:S02]  /*2420*/  PLOP3.LUT P2, PT, P0, P2, PT, 0xf2, 0x2f ;  /* 0x00000000002f781c */ /* 0x000fe40000745e72 */
[----:B------:R-:W-:Y:S01]  /*2430*/  ISETP.GT.U32.OR P3, PT, R101, 0x78, P3 ;  /* 0x000000786500780c */ /* 0x000fe20001f64470 */
[----:B------:R-:W1:Y:S01]  /*2440*/  @!P1 S2R R35, SR_CTAID.X ;  /* 0x0000000000239919 */ /* 0x000e620000002500 */
[----:B------:R-:W-:-:S11]  /*2450*/  ISETP.GT.U32.OR P2, PT, R98, 0x78, P2 ;  /* 0x000000786200780c */ /* 0x000fd60001744470 */
[----:B------:R-:W2:Y:S02]  /*2460*/  @!P3 S2R R37, SR_CTAID.X ;  /* 0x000000000025b919 */ /* 0x000ea40000002500 */
[----:B0-----:R-:W0:Y:S01]  /*2470*/  @!P2 LDC.64 R24, c[0x0][0x380] ;  /* 0x0000e000ff18ab82 */ /* 0x001e220000000a00 */
[----:B------:R-:W2:Y:S01]  /*2480*/  @!P2 S2R R38, SR_CTAID.X ;  /* 0x000000000026a919 */ /* 0x000ea20000002500 */
[----:B-1----:R-:W-:Y:S01]  /*2490*/  @!P1 IMAD.SHL.U32 R26, R35, 0x10, RZ ;  /* 0x00000010231a9824 */ /* 0x002fe200078e00ff */
[----:B------:R-:W-:-:S04]  /*24a0*/  @!P1 SHF.R.U32.HI R35, RZ, 0x1, R35 ;  /* 0x00000001ff239819 */ /* 0x000fc80000011623 */
[----:B------:R-:W-:-:S05]  /*24b0*/  @!P1 LOP3.LUT R26, R26, 0x10, RZ, 0xc0, !PT ;  /* 0x000000101a1a9812 */ /* 0x000fca00078ec0ff */
[----:B------:R-:W-:Y:S02]  /*24c0*/  @!P1 IMAD R36, R35, 0x180, R26 ;  /* 0x0000018023249824 */ /* 0x000fe400078e021a */
[----:B------:R-:W1:Y:S01]  /*24d0*/  @!P3 LDC.64 R26, c[0x0][0x380] ;  /* 0x0000e000ff1abb82 */ /* 0x000e620000000a00 */
[----:B--2---:R-:W-:Y:S02]  /*24e0*/  @!P3 IMAD.SHL.U32 R35, R37, 0x10, RZ ;  /* 0x000000102523b824 */ /* 0x004fe400078e00ff */
[----:B------:R-:W-:Y:S01]  /*24f0*/  @!P2 IMAD.SHL.U32 R40, R38, 0x10, RZ ;  /* 0x000000102628a824 */ /* 0x000fe200078e00ff */
[----:B------:R-:W-:Y:S01]  /*2500*/  @!P2 SHF.R.U32.HI R39, RZ, 0x1, R38 ;  /* 0x00000001ff27a819 */ /* 0x000fe20000011626 */
[----:B------:R-:W-:Y:S01]  /*2510*/  @!P1 IMAD R36, R63, 0xf00, R36 ;  /* 0x00000f003f249824 */ /* 0x000fe200078e0224 */
[----:B------:R-:W-:Y:S02]  /*2520*/  @!P3 SHF.R.U32.HI R37, RZ, 0x1, R37 ;  /* 0x00000001ff25b819 */ /* 0x000fe40000011625 */
[----:B------:R-:W-:-:S02]  /*2530*/  @!P3 LOP3.LUT R38, R35, 0x10, RZ, 0xc0, !PT ;  /* 0x000000102326b812 */ /* 0x000fc400078ec0ff */
[----:B------:R-:W-:Y:S02]  /*2540*/  @!P2 LOP3.LUT R40, R40, 0x10, RZ, 0xc0, !PT ;  /* 0x000000102828a812 */ /* 0x000fe400078ec0ff */
[----:B------:R-:W-:Y:S01]  /*2550*/  @!P1 IADD3 R35, PT, PT, R36, -0xf20, R103 ;  /* 0xfffff0e024239810 */ /* 0x000fe20007ffe067 */
[----:B------:R-:W-:Y:S02]  /*2560*/  @!P3 IMAD R38, R37, 0x180, R38 ;  /* 0x000001802526b824 */ /* 0x000fe400078e0226 */
[----:B------:R-:W-:Y:S02]  /*2570*/  @!P2 IMAD R40, R39, 0x180, R40 ;  /* 0x000001802728a824 */ /* 0x000fe400078e0228 */
[C---:B------:R-:W-:Y:S02]  /*2580*/  @!P3 IMAD R37, R63.reuse, 0xf00, R38 ;  /* 0x00000f003f25b824 */ /* 0x040fe400078e0226 */
[----:B------:R-:W-:Y:S02]  /*2590*/  @!P2 IMAD R39, R63, 0xf00, R40 ;  /* 0x00000f003f27a824 */ /* 0x000fe400078e0228 */
[----:B------:R-:W-:Y:S01]  /*25a0*/  @!P1 IMAD.WIDE R28, R35, 0x4, R28 ;  /* 0x00000004231c9825 */ /* 0x000fe200078e021c */
[----:B------:R-:W-:-:S03]  /*25b0*/  @!P3 IADD3 R37, PT, PT, R37, -0xf20, R100 ;  /* 0xfffff0e02525b810 */ /* 0x000fc60007ffe064 */
[----:B------:R-:W-:Y:S01]  /*25c0*/  IMAD.MOV.U32 R35, RZ, RZ, RZ ;  /* 0x000000ffff237224 */ /* 0x000fe200078e00ff */
[----:B------:R-:W-:Y:S01]  /*25d0*/  @!P2 IADD3 R39, PT, PT, R39, -0xf20, R80 ;  /* 0xfffff0e02727a810 */ /* 0x000fe20007ffe050 */
[----:B------:R-:W-:Y:S02]  /*25e0*/  IMAD.MOV.U32 R40, RZ, RZ, RZ ;  /* 0x000000ffff287224 */ /* 0x000fe400078e00ff */
[----:B-1----:R-:W-:Y:S02]  /*25f0*/  @!P3 IMAD.WIDE R26, R37, 0x4, R26 ;  /* 0x00000004251ab825 */ /* 0x002fe400078e021a */
[----:B------:R1:W2:Y:S01]  /*2600*/  @!P1 LDG.E.CONSTANT R35, desc[UR10][R28.64] ;  /* 0x0000000a1c239981 */ /* 0x0002a2000c1e9900 */
[----:B------:R-:W-:Y:S01]  /*2610*/  LOP3.LUT P1, RZ, R16, UR4, RZ, 0xfc, !PT ;  /* 0x0000000410ff7c12 */ /* 0x000fe2000f82fcff */
[----:B0-----:R-:W-:Y:S02]  /*2620*/  @!P2 IMAD.WIDE R24, R39, 0x4, R24 ;  /* 0x000000042718a825 */ /* 0x001fe400078e0218 */
[----:B------:R0:W2:Y:S02]  /*2630*/  @!P3 LDG.E.CONSTANT R40, desc[UR10][R26.64] ;  /* 0x0000000a1a28b981 */ /* 0x0000a4000c1e9900 */
[----:B------:R-:W-:Y:S01]  /*2640*/  IMAD.MOV.U32 R39, RZ, RZ, RZ ;  /* 0x000000ffff277224 */ /* 0x000fe200078e00ff */
[----:B------:R-:W-:-:S02]  /*2650*/  PLOP3.LUT P1, PT, P0, P1, PT, 0xf2, 0x2f ;  /* 0x00000000002f781c */ /* 0x000fc40000723e72 */
[----:B------:R-:W-:Y:S02]  /*2660*/  LOP3.LUT P3, RZ, R15, UR4, RZ, 0xfc, !PT ;  /* 0x000000040fff7c12 */ /* 0x000fe4000f86fcff */
[----:B------:R-:W-:Y:S01]  /*2670*/  ISETP.GT.U32.OR P1, PT, R81, 0x78, P1 ;  /* 0x000000785100780c */ /* 0x000fe20000f24470 */
[----:B------:R0:W2:Y:S01]  /*2680*/  @!P2 LDG.E.CONSTANT R39, desc[UR10][R24.64] ;  /* 0x0000000a1827a981 */ /* 0x0000a2000c1e9900 */
[----:B------:R-:W-:Y:S02]  /*2690*/  LOP3.LUT P2, RZ, R14, UR4, RZ, 0xfc, !PT ;  /* 0x000000040eff7c12 */ /* 0x000fe4000f84fcff */
[----:B------:R-:W-:Y:S02]  /*26a0*/  PLOP3.LUT P3, PT, P0, P3, PT, 0xf2, 0x2f ;  /* 0x00000000002f781c */ /* 0x000fe40000767e72 */
[----:B------:R-:W-:Y:S02]  /*26b0*/  PLOP3.LUT P2, PT, P0, P2, PT, 0xf2, 0x2f ;  /* 0x00000000002f781c */ /* 0x000fe40000745e72 */
[----:B------:R-:W-:-:S02]  /*26c0*/  ISETP.GT.U32.OR P3, PT, R82, 0x78, P3 ;  /* 0x000000785200780c */ /* 0x000fc40001f64470 */
[----:B------:R-:W-:-:S03]  /*26d0*/  ISETP.GT.U32.OR P2, PT, R83, 0x78, P2 ;  /* 0x000000785300780c */ /* 0x000fc60001744470 */
[----:B------:R-:W0:Y:S01]  /*26e0*/  @!P1 S2R R36, SR_CTAID.X ;  /* 0x0000000000249919 */ /* 0x000e220000002500 */
[----:B-1----:R-:W1:Y:S07]  /*26f0*/  @!P1 LDC.64 R28, c[0x0][0x380] ;  /* 0x0000e000ff1c9b82 */ /* 0x002e6e0000000a00 */
[----:B------:R-:W0:Y:S02]  /*2700*/  @!P3 S2R R37, SR_CTAID.X ;  /* 0x000000000025b919 */ /* 0x000e240000002500 */
[----:B------:R-:W1:Y:S01]  /*2710*/  @!P2 S2R R41, SR_CTAID.X ;  /* 0x000000000029a919 */ /* 0x000e620000002500 */
[----:B0-----:R-:W-:Y:S01]  /*2720*/  @!P1 IMAD.SHL.U32 R26, R36, 0x10, RZ ;  /* 0x00000010241a9824 */ /* 0x001fe200078e00ff */
[----:B------:R-:W-:-:S04]  /*2730*/  @!P1 SHF.R.U32.HI R36, RZ, 0x1, R36 ;  /* 0x00000001ff249819 */ /* 0x000fc80000011624 */
[----:B------:R-:W-:Y:S02]  /*2740*/  @!P1 LOP3.LUT R25, R26, 0x10, RZ, 0xc0, !PT ;  /* 0x000000101a199812 */ /* 0x000fe400078ec0ff */
[----:B------:R-:W0:Y:S01]  /*2750*/  @!P3 LDC.64 R26, c[0x0][0x380] ;  /* 0x0000e000ff1abb82 */ /* 0x000e220000000a00 */
[----:B------:R-:W-:Y:S01]  /*2760*/  @!P3 IMAD.SHL.U32 R38, R37, 0x10, RZ ;  /* 0x000000102526b824 */ /* 0x000fe200078e00ff */
[----:B------:R-:W-:Y:S01]  /*2770*/  @!P3 SHF.R.U32.HI R37, RZ, 0x1, R37 ;  /* 0x00000001ff25b819 */ /* 0x000fe20000011625 */
[----:B------:R-:W-:Y:S02]  /*2780*/  @!P1 IMAD R36, R36, 0x180, R25 ;  /* 0x0000018024249824 */ /* 0x000fe400078e0219 */
[----:B-1----:R-:W-:Y:S01]  /*2790*/  @!P2 IMAD.SHL.U32 R42, R41, 0x10, RZ ;  /* 0x00000010292aa824 */ /* 0x002fe200078e00ff */
[----:B------:R-:W-:Y:S01]  /*27a0*/  @!P3 LOP3.LUT R38, R38, 0x10, RZ, 0xc0, !PT ;  /* 0x000000102626b812 */ /* 0x000fe200078ec0ff */
[----:B------:R-:W-:Y:S01]  /*27b0*/  @!P1 IMAD R36, R63, 0xf00, R36 ;  /* 0x00000f003f249824 */ /* 0x000fe200078e0224 */
[----:B------:R-:W1:Y:S01]  /*27c0*/  @!P2 LDC.64 R24, c[0x0][0x380] ;  /* 0x0000e000ff18ab82 */ /* 0x000e620000000a00 */
[----:B------:R-:W-:-:S02]  /*27d0*/  @!P2 SHF.R.U32.HI R41, RZ, 0x1, R41 ;  /* 0x00000001ff29a819 */ /* 0x000fc40000011629 */
[----:B------:R-:W-:Y:S01]  /*27e0*/  @!P2 LOP3.LUT R42, R42, 0x10, RZ, 0xc0, !PT ;  /* 0x000000102a2aa812 */ /* 0x000fe200078ec0ff */
[----:B------:R-:W-:Y:S01]  /*27f0*/  @!P3 IMAD R38, R37, 0x180, R38 ;  /* 0x000001802526b824 */ /* 0x000fe200078e0226 */
[----:B------:R-:W-:-:S03]  /*2800*/  @!P1 IADD3 R37, PT, PT, R36, -0xf20, R79 ;  /* 0xfffff0e024259810 */ /* 0x000fc60007ffe04f */
[----:B------:R-:W-:Y:S02]  /*2810*/  @!P2 IMAD R42, R41, 0x180, R42 ;  /* 0x00000180292aa824 */ /* 0x000fe400078e022a */
[----:B------:R-:W-:Y:S02]  /*2820*/  @!P3 IMAD R41, R63, 0xf00, R38 ;  /* 0x00000f003f29b824 */ /* 0x000fe400078e0226 */
[----:B------:R-:W-:Y:S02]  /*2830*/  IMAD.MOV.U32 R38, RZ, RZ, RZ ;  /* 0x000000ffff267224 */ /* 0x000fe400078e00ff */
[----:B------:R-:W-:Y:S01]  /*2840*/  @!P1 IMAD.WIDE R28, R37, 0x4, R28 ;  /* 0x00000004251c9825 */ /* 0x000fe200078e021c */
[----:B------:R-:W-:-:S03]  /*2850*/  @!P3 IADD3 R37, PT, PT, R41, -0xf20, R78 ;  /* 0xfffff0e02925b810 */ /* 0x000fc60007ffe04e */
[----:B------:R-:W-:Y:S01]  /*2860*/  @!P2 IMAD R42, R63, 0xf00, R42 ;  /* 0x00000f003f2aa824 */ /* 0x000fe200078e022a */
[----:B------:R3:W2:Y:S01]  /*2870*/  @!P1 LDG.E.CONSTANT R38, desc[UR10][R28.64] ;  /* 0x0000000a1c269981 */ /* 0x0006a2000c1e9900 */
[----:B------:R-:W-:Y:S01]  /*2880*/  LOP3.LUT P1, RZ, R13, UR4, RZ, 0xfc, !PT ;  /* 0x000000040dff7c12 */ /* 0x000fe2000f82fcff */
[----:B0-----:R-:W-:Y:S01]  /*2890*/  @!P3 IMAD.WIDE R26, R37, 0x4, R26 ;  /* 0x00000004251ab825 */ /* 0x001fe200078e021a */
[----:B------:R-:W-:Y:S02]  /*28a0*/  CS2R R36, SRZ ;  /* 0x0000000000247805 */ /* 0x000fe4000001ff00 */
[----:B------:R-:W-:Y:S02]  /*28b0*/  @!P2 IADD3 R41, PT, PT, R42, -0xf20, R77 ;  /* 0xfffff0e02a29a810 */ /* 0x000fe40007ffe04d */
[----:B------:R-:W-:-:S03]  /*28c0*/  PLOP3.LUT P1, PT, P0, P1, PT, 0xf2, 0x2f ;  /* 0x00000000002f781c */ /* 0x000fc60000723e72 */
[----:B-1----:R-:W-:Y:S01]  /*28d0*/  @!P2 IMAD.WIDE R24, R41, 0x4, R24 ;  /* 0x000000042918a825 */ /* 0x002fe200078e0218 */
[----:B------:R0:W2:Y:S01]  /*28e0*/  @!P3 LDG.E.CONSTANT R37, desc[UR10][R26.64] ;  /* 0x0000000a1a25b981 */ /* 0x0000a2000c1e9900 */
[----:B------:R-:W-:Y:S02]  /*28f0*/  ISETP.GT.U32.OR P1, PT, R84, 0x78, P1 ;  /* 0x000000785400780c */ /* 0x000fe40000f24470 */
[----:B------:R-:W-:Y:S01]  /*2900*/  LOP3.LUT P3, RZ, R12, UR4, RZ, 0xfc, !PT ;  /* 0x000000040cff7c12 */ /* 0x000fe2000f86fcff */
[----:B------:R1:W2:Y:S01]  /*2910*/  @!P2 LDG.E.CONSTANT R36, desc[UR10][R24.64] ;  /* 0x0000000a1824a981 */ /* 0x0002a2000c1e9900 */
[----:B------:R-:W-:Y:S02]  /*2920*/  LOP3.LUT P2, RZ, R11, UR4, RZ, 0xfc, !PT ;  /* 0x000000040bff7c12 */ /* 0x000fe4000f84fcff */
[----:B------:R-:W-:Y:S02]  /*2930*/  PLOP3.LUT P3, PT, P0, P3, PT, 0xf2, 0x2f ;  /* 0x00000000002f781c */ /* 0x000fe40000767e72 */
[----:B------:R-:W-:-:S02]  /*2940*/  PLOP3.LUT P2, PT, P0, P2, PT, 0xf2, 0x2f ;  /* 0x00000000002f781c */ /* 0x000fc40000745e72 */
[----:B------:R-:W-:Y:S02]  /*2950*/  ISETP.GT.U32.OR P3, PT, R85, 0x78, P3 ;  /* 0x000000785500780c */ /* 0x000fe40001f64470 */
[----:B------:R-:W-:Y:S01]  /*2960*/  ISETP.GT.U32.OR P2, PT, R86, 0x78, P2 ;  /* 0x000000785600780c */ /* 0x000fe20001744470 */
[----:B---3--:R-:W0:Y:S10]  /*2970*/  @!P1 S2R R28, SR_CTAID.X ;  /* 0x00000000001c9919 */ /* 0x008e340000002500 */
[----:B------:R-:W3:Y:S02]  /*2980*/  @!P3 S2R R41, SR_CTAID.X ;  /* 0x000000000029b919 */ /* 0x000ee40000002500 */
[----:B------:R-:W4:Y:S01]  /*2990*/  @!P2 S2R R44, SR_CTAID.X ;  /* 0x00000000002ca919 */ /* 0x000f220000002500 */
[----:B0-----:R-:W-:Y:S01]  /*29a0*/  @!P1 IMAD.SHL.U32 R26, R28, 0x10, RZ ;  /* 0x000000101c1a9824 */ /* 0x001fe200078e00ff */
[----:B-1----:R-:W-:-:S02]  /*29b0*/  @!P1 SHF.R.U32.HI R24, RZ, 0x1, R28 ;  /* 0x00000001ff189819 */ /* 0x002fc4000001161c */
[----:B------:R-:W0:Y:S02]  /*29c0*/  @!P1 LDC.64 R28, c[0x0][0x380] ;  /* 0x0000e000ff1c9b82 */ /* 0x000e240000000a00 */
[----:B------:R-:W-:Y:S02]  /*29d0*/  @!P1 LOP3.LUT R25, R26, 0x10, RZ, 0xc0, !PT ;  /* 0x000000101a199812 */ /* 0x000fe400078ec0ff */
[----:B---3--:R-:W-:Y:S01]  /*29e0*/  @!P3 SHF.R.U32.HI R43, RZ, 0x1, R41 ;  /* 0x00000001ff2bb819 */ /* 0x008fe20000011629 */
[----:B------:R-:W-:-:S03]  /*29f0*/  @!P3 IMAD.SHL.U32 R41, R41, 0x10, RZ ;  /* 0x000000102929b824 */ /* 0x000fc600078e00ff */
[----:B------:R-:W1:Y:S01]  /*2a00*/  @!P3 LDC.64 R26, c[0x0][0x380] ;  /* 0x0000e000ff1abb82 */ /* 0x000e620000000a00 */
[----:B------:R-:W-:Y:S01]  /*2a10*/  @!P1 IMAD R42, R24, 0x180, R25 ;  /* 0x00000180182a9824 */ /* 0x000fe200078e0219 */
[----:B----4-:R-:W-:Y:S01]  /*2a20*/  @!P2 SHF.R.U32.HI R45, RZ, 0x1, R44 ;  /* 0x00000001ff2da819 */ /* 0x010fe2000001162c */
[----:B------:R-:W-:Y:S01]  /*2a30*/  @!P2 IMAD.SHL.U32 R46, R44, 0x10, RZ ;  /* 0x000000102c2ea824 */ /* 0x000fe200078e00ff */
[----:B------:R-:W-:Y:S01]  /*2a40*/  @!P3 LOP3.LUT R44, R41, 0x10, RZ, 0xc0, !PT ;  /* 0x00000010292cb812 */ /* 0x000fe200078ec0ff */
[----:B------:R-:W-:-:S03]  /*2a50*/  @!P1 IMAD R41, R63, 0xf00, R42 ;  /* 0x00000f003f299824 */ /* 0x000fc600078e022a */
[----:B------:R-:W3:Y:S01]  /*2a60*/  @!P2 LDC.64 R24, c[0x0][0x380] ;  /* 0x0000e000ff18ab82 */ /* 0x000ee20000000a00 */
[----:B------:R-:W-:Y:S02]  /*2a70*/  @!P2 LOP3.LUT R46, R46, 0x10, RZ, 0xc0, !PT ;  /* 0x000000102e2ea812 */ /* 0x000fe400078ec0ff */
[----:B------:R-:W-:Y:S01]  /*2a80*/  @!P1 IADD3 R41, PT, PT, R41, -0xf20, R76 ;  /* 0xfffff0e029299810 */ /* 0x000fe20007ffe04c */
[----:B------:R-:W-:Y:S02]  /*2a90*/  @!P3 IMAD R44, R43, 0x180, R44 ;  /* 0x000001802b2cb824 */ /* 0x000fe400078e022c */
[----:B------:R-:W-:Y:S02]  /*2aa0*/  @!P2 IMAD R46, R45, 0x180, R46 ;  /* 0x000001802d2ea824 */ /* 0x000fe400078e022e */
[----:B0-----:R-:W-:-:S04]  /*2ab0*/  @!P1 IMAD.WIDE R28, R41, 0x4, R28 ;  /* 0x00000004291c9825 */ /* 0x001fc800078e021c */
[C---:B------:R-:W-:Y:S02]  /*2ac0*/  @!P3 IMAD R44, R63.reuse, 0xf00, R44 ;  /* 0x00000f003f2cb824 */ /* 0x040fe400078e022c */
[----:B------:R-:W-:Y:S02]  /*2ad0*/  IMAD.MOV.U32 R41, RZ, RZ, RZ ;  /* 0x000000ffff297224 */ /* 0x000fe400078e00ff */
[----:B------:R-:W-:Y:S01]  /*2ae0*/  @!P2 IMAD R45, R63, 0xf00, R46 ;  /* 0x00000f003f2da824 */ /* 0x000fe200078e022e */
[----:B------:R-:W-:-:S03]  /*2af0*/  @!P3 IADD3 R43, PT, PT, R44, -0xf20, R75 ;  /* 0xfffff0e02c2bb810 */ /* 0x000fc60007ffe04b */
[----:B------:R0:W4:Y:S01]  /*2b00*/  @!P1 LDG.E.CONSTANT R41, desc[UR10][R28.64] ;  /* 0x0000000a1c299981 */ /* 0x000122000c1e9900 */
[----:B------:R-:W-:Y:S02]  /*2b10*/  @!P2 IADD3 R45, PT, PT, R45, -0xf20, R74 ;  /* 0xfffff0e02d2da810 */ /* 0x000fe40007ffe04a */
[----:B------:R-:W-:Y:S01]  /*2b20*/  LOP3.LUT P1, RZ, R10, UR4, RZ, 0xfc, !PT ;  /* 0x000000040aff7c12 */ /* 0x000fe2000f82fcff */
[----:B-1----:R-:W-:Y:S01]  /*2b30*/  @!P3 IMAD.WIDE R26, R43, 0x4, R26 ;  /* 0x000000042b1ab825 */ /* 0x002fe200078e021a */
[----:B------:R-:W-:Y:S02]  /*2b40*/  CS2R R42, SRZ ;  /* 0x00000000002a7805 */ /* 0x000fe4000001ff00 */
[----:B------:R-:W-:Y:S01]  /*2b50*/  PLOP3.LUT P1, PT, P0, P1, PT, 0xf2, 0x2f ;  /* 0x00000000002f781c */ /* 0x000fe20000723e72 */
[----:B---3--:R-:W-:-:S03]  /*2b60*/  @!P2 IMAD.WIDE R24, R45, 0x4, R24 ;  /* 0x000000042d18a825 */ /* 0x008fc600078e0218 */
[----:B------:R-:W-:Y:S01]  /*2b70*/  ISETP.GT.U32.OR P1, PT, R87, 0x78, P1 ;  /* 0x000000785700780c */ /* 0x000fe20000f24470 */
[----:B------:R1:W3:Y:S01]  /*2b80*/  @!P3 LDG.E.CONSTANT R43, desc[UR10][R26.64] ;  /* 0x0000000a1a2bb981 */ /* 0x0002e2000c1e9900 */
[----:B------:R-:W-:-:S03]  /*2b90*/  LOP3.LUT P3, RZ, R120, UR4, RZ, 0xfc, !PT ;  /* 0x0000000478ff7c12 */ /* 0x000fc6000f86fcff */
[----:B------:R5:W3:Y:S01]  /*2ba0*/  @!P2 LDG.E.CONSTANT R42, desc[UR10][R24.64] ;  /* 0x0000000a182aa981 */ /* 0x000ae2000c1e9900 */
[----:B------:R-:W-:Y:S02]  /*2bb0*/  LOP3.LUT P2, RZ, R9, UR4, RZ, 0xfc, !PT ;  /* 0x0000000409ff7c12 */ /* 0x000fe4000f84fcff */
[----:B------:R-:W-:Y:S02]  /*2bc0*/  PLOP3.LUT P3, PT, P0, P3, PT, 0xf2, 0x2f ;  /* 0x00000000002f781c */ /* 0x000fe40000767e72 */
[----:B------:R-:W-:Y:S02]  /*2bd0*/  PLOP3.LUT P2, PT, P0, P2, PT, 0xf2, 0x2f ;  /* 0x00000000002f781c */ /* 0x000fe40000745e72 */
[----:B------:R-:W-:Y:S02]  /*2be0*/  ISETP.GT.U32.OR P3, PT, R119, 0x78, P3 ;  /* 0x000000787700780c */ /* 0x000fe40001f64470 */
[----:B------:R-:W-:Y:S01]  /*2bf0*/  ISETP.GT.U32.OR P2, PT, R88, 0x78, P2 ;  /* 0x000000785800780c */ /* 0x000fe20001744470 */
[----:B0-----:R-:W1:Y:S10]  /*2c00*/  @!P1 S2R R29, SR_CTAID.X ;  /* 0x00000000001d9919 */ /* 0x001e740000002500 */
[----:B------:R-:W0:Y:S02]  /*2c10*/  @!P3 S2R R28, SR_CTAID.X ;  /* 0x00000000001cb919 */ /* 0x000e240000002500 */
[----:B------:R-:W0:Y:S01]  /*2c20*/  @!P2 S2R R45, SR_CTAID.X ;  /* 0x00000000002da919 */ /* 0x000e220000002500 */
[----:B-1----:R-:W-:Y:S01]  /*2c30*/  @!P1 IMAD.SHL.U32 R26, R29, 0x10, RZ ;  /* 0x000000101d1a9824 */ /* 0x002fe200078e00ff */
[----:B------:R-:W-:-:S04]  /*2c40*/  @!P1 SHF.R.U32.HI R29, RZ, 0x1, R29 ;  /* 0x00000001ff1d9819 */ /* 0x000fc8000001161d */
[----:B-----5:R-:W-:Y:S02]  /*2c50*/  @!P1 LOP3.LUT R24, R26, 0x10, RZ, 0xc0, !PT ;  /* 0x000000101a189812 */ /* 0x020fe400078ec0ff */
[----:B------:R-:W1:Y:S03]  /*2c60*/  @!P1 LDC.64 R26, c[0x0][0x380] ;  /* 0x0000e000ff1a9b82 */ /* 0x000e660000000a00 */
[----:B------:R-:W-:Y:S02]  /*2c70*/  @!P1 IMAD R44, R29, 0x180, R24 ;  /* 0x000001801d2c9824 */ /* 0x000fe400078e0218 */
[----:B0-----:R-:W-:Y:S02]  /*2c80*/  @!P3 IMAD.SHL.U32 R25, R28, 0x10, RZ ;  /* 0x000000101c19b824 */ /* 0x001fe400078e00ff */
[----:B------:R-:W-:Y:S01]  /*2c90*/  @!P2 IMAD.SHL.U32 R29, R45, 0x10, RZ ;  /* 0x000000102d1da824 */ /* 0x000fe200078e00ff */
[----:B------:R-:W-:-:S02]  /*2ca0*/  @!P3 SHF.R.U32.HI R24, RZ, 0x1, R28 ;  /* 0x00000001ff18b819 */ /* 0x000fc4000001161c */
[----:B------:R-:W-:Y:S02]  /*2cb0*/  @!P2 SHF.R.U32.HI R45, RZ, 0x1, R45 ;  /* 0x00000001ff2da819 */ /* 0x000fe4000001162d */
[----:B------:R-:W-:Y:S02]  /*2cc0*/  @!P3 LOP3.LUT R25, R25, 0x10, RZ, 0xc0, !PT ;  /* 0x000000101919b812 */ /* 0x000fe400078ec0ff */
[----:B------:R-:W-:-:S03]  /*2cd0*/  @!P2 LOP3.LUT R28, R29, 0x10, RZ, 0xc0, !PT ;  /* 0x000000101d1ca812 */ /* 0x000fc600078ec0ff */
[----:B------:R-:W-:Y:S02]  /*2ce0*/  @!P3 IMAD R46, R24, 0x180, R25 ;  /* 0x00000180182eb824 */ /* 0x000fe400078e0219 */
[----:B------:R-:W-:Y:S01]  /*2cf0*/  @!P2 IMAD R48, R45, 0x180, R28 ;  /* 0x000001802d30a824 */ /* 0x000fe200078e021c */
[----:B------:R-:W0:Y:S01]  /*2d00*/  @!P2 LDC.64 R24, c[0x0][0x380] ;  /* 0x0000e000ff18ab82 */ /* 0x000e220000000a00 */
[----:B------:R-:W-:-:S07]  /*2d10*/  @!P1 IMAD R44, R63, 0xf00, R44 ;  /* 0x00000f003f2c9824 */ /* 0x000fce00078e022c */
[----:B------:R-:W5:Y:S01]  /*2d20*/  @!P3 LDC.64 R28, c[0x0][0x380] ;  /* 0x0000e000ff1cbb82 */ /* 0x000f620000000a00 */
[----:B------:R-:W-:Y:S01]  /*2d30*/  @!P1 IADD3 R45, PT, PT, R44, -0xf20, R73 ;  /* 0xfffff0e02c2d9810 */ /* 0x000fe20007ffe049 */
[----:B------:R-:W-:-:S04]  /*2d40*/  @!P2 IMAD R47, R63, 0xf00, R48 ;  /* 0x00000f003f2fa824 */ /* 0x000fc800078e0230 */
[----:B-1----:R-:W-:-:S04]  /*2d50*/  @!P1 IMAD.WIDE R26, R45, 0x4, R26 ;  /* 0x000000042d1a9825 */ /* 0x002fc800078e021a */
[----:B------:R-:W-:Y:S01]  /*2d60*/  @!P3 IMAD R45, R63, 0xf00, R46 ;  /* 0x00000f003f2db824 */ /* 0x000fe200078e022e */
[----:B------:R-:W-:-:S04]  /*2d70*/  @!P2 IADD3 R47, PT, PT, R47, -0xf20, R72 ;  /* 0xfffff0e02f2fa810 */ /* 0x000fc80007ffe048 */
[----:B------:R-:W-:Y:S01]  /*2d80*/  @!P3 IADD3 R45, PT, PT, R45, -0xf20, R118 ;  /* 0xfffff0e02d2db810 */ /* 0x000fe20007ffe076 */
[----:B0-----:R-:W-:-:S04]  /*2d90*/  @!P2 IMAD.WIDE R24, R47, 0x4, R24 ;  /* 0x000000042f18a825 */ /* 0x001fc800078e0218 */
[----:B------:R-:W-:Y:S02]  /*2da0*/  IMAD.MOV.U32 R44, RZ, RZ, RZ ;  /* 0x000000ffff2c7224 */ /* 0x000fe400078e00ff */
[----:B------:R-:W-:Y:S02]  /*2db0*/  IMAD.MOV.U32 R47, RZ, RZ, RZ ;  /* 0x000000ffff2f7224 */ /* 0x000fe400078e00ff */
[----:B-----5:R-:W-:Y:S02]  /*2dc0*/  @!P3 IMAD.WIDE R28, R45, 0x4, R28 ;  /* 0x000000042d1cb825 */ /* 0x020fe400078e021c */
[----:B------:R0:W5:Y:S02]  /*2dd0*/  @!P1 LDG.E.CONSTANT R44, desc[UR10][R26.64] ;  /* 0x0000000a1a2c9981 */ /* 0x000164000c1e9900 */
[----:B------:R-:W-:Y:S02]  /*2de0*/  IMAD.MOV.U32 R45, RZ, RZ, RZ ;  /* 0x000000ffff2d7224 */ /* 0x000fe400078e00ff */
[----:B------:R-:W5:Y:S04]  /*2df0*/  @!P2 LDG.E.CONSTANT R47, desc[UR10][R24.64] ;  /* 0x0000000a182fa981 */ /* 0x000f68000c1e9900 */
[----:B------:R-:W5:Y:S01]  /*2e00*/  @!P3 LDG.E.CONSTANT R45, desc[UR10][R28.64] ;  /* 0x0000000a1c2db981 */ /* 0x000f62000c1e9900 */
[----:B------:R-:W1:Y:S01]  /*2e10*/  S2R R46, SR_CgaCtaId ;  /* 0x00000000002e7919 */ /* 0x000e620000008800 */
[----:B0-----:R-:W0:Y:S01]  /*2e20*/  S2R R26, SR_TID.X ;  /* 0x00000000001a7919 */ /* 0x001e220000002100 */
[----:B------:R-:W-:-:S04]  /*2e30*/  MOV R27, 0x400 ;  /* 0x00000400001b7802 */ /* 0x000fc80000000f00 */
[----:B-1----:R-:W-:-:S05]  /*2e40*/  LEA R27, R46, R27, 0x18 ;  /* 0x0000001b2e1b7211 */ /* 0x002fca00078ec0ff */
[----:B0-----:R-:W-:-:S05]  /*2e50*/  IMAD R26, R26, 0x60, R27 ;  /* 0x000000601a1a7824 */ /* 0x001fca00078e021b */
[----:B------:R0:W-:Y:S04]  /*2e60*/  STS [R26+0x4], R32 ;  /* 0x000004201a007388 */ /* 0x0001e80000000800 */
[----:B------:R0:W-:Y:S04]  /*2e70*/  STS [R26+0x8], R33 ;  /* 0x000008211a007388 */ /* 0x0001e80000000800 */
[----:B------:R0:W-:Y:S04]  /*2e80*/  STS [R26+0xc], R34 ;  /* 0x00000c221a007388 */ /* 0x0001e80000000800 */
[----:B------:R0:W-:Y:S04]  /*2e90*/  STS [R26+0x10], R31 ;  /* 0x0000101f1a007388 */ /* 0x0001e80000000800 */
[----:B--2---:R0:W-:Y:S04]  /*2ea0*/  STS [R26+0x14], R35 ;  /* 0x000014231a007388 */ /* 0x0041e80000000800 */
[----:B------:R0:W-:Y:S04]  /*2eb0*/  STS [R26+0x18], R40 ;  /* 0x000018281a007388 */ /* 0x0001e80000000800 */
[----:B------:R0:W-:Y:S04]  /*2ec0*/  STS [R26+0x1c], R39 ;  /* 0x00001c271a007388 */ /* 0x0001e80000000800 */
[----:B------:R0:W-:Y:S04]  /*2ed0*/  STS [R26+0x20], R38 ;  /* 0x000020261a007388 */ /* 0x0001e80000000800 */
[----:B------:R0:W-:Y:S04]  /*2ee0*/  STS [R26+0x24], R37 ;  /* 0x000024251a007388 */ /* 0x0001e80000000800 */
[----:B------:R0:W-:Y:S04]  /*2ef0*/  STS [R26+0x28], R36 ;  /* 0x000028241a007388 */ /* 0x0001e80000000800 */
[----:B----4-:R0:W-:Y:S04]  /*2f00*/  STS [R26+0x2c], R41 ;  /* 0x00002c291a007388 */ /* 0x0101e80000000800 */
[----:B---3--:R0:W-:Y:S04]  /*2f10*/  STS [R26+0x30], R43 ;  /* 0x0000302b1a007388 */ /* 0x0081e80000000800 */
[----:B------:R0:W-:Y:S04]  /*2f20*/  STS [R26+0x34], R42 ;  /* 0x0000342a1a007388 */ /* 0x0001e80000000800 */
[----:B-----5:R0:W-:Y:S04]  /*2f30*/  STS [R26+0x38], R44 ;  /* 0x0000382c1a007388 */ /* 0x0201e80000000800 */
[----:B------:R0:W-:Y:S04]  /*2f40*/  STS [R26+0x3c], R47 ;  /* 0x00003c2f1a007388 */ /* 0x0001e80000000800 */
[----:B------:R0:W-:Y:S02]  /*2f50*/  STS [R26], R45 ;  /* 0x0000002d1a007388 */ /* 0x0001e40000000800 */
.L_x_1:
[----:B------:R-:W-:Y:S05]  /*2f60*/  BSYNC.RECONVERGENT B0 ;  /* 0x0000000000007941 */ /* 0x000fea0003800200 */
.L_x_0:
[----:B------:R-:W-:Y:S04]  /*2f70*/  BSSY.RECONVERGENT B0, `(.L_x_2) ;  /* 0x000007b000007945 */ /* 0x000fe80003800200 */
[----:B------:R-:W-:Y:S05]  /*2f80*/  @P4 BRA `(.L_x_3) ;  /* 0x0000000400e44947 */ /* 0x000fea0003800000 */
[----:B------:R-:W-:Y:S02]  /*2f90*/  LOP3.LUT P1, RZ, R6, UR4, RZ, 0xfc, !PT ;  /* 0x0000000406ff7c12 */ /* 0x000fe4000f82fcff */
[----:B------:R-:W-:Y:S02]  /*2fa0*/  LOP3.LUT P2, RZ, R5, UR4, RZ, 0xfc, !PT ;  /* 0x0000000405ff7c12 */ /* 0x000fe4000f84fcff */
[----:B------:R-:W-:Y:S02]  /*2fb0*/  PLOP3.LUT P1, PT, P0, P1, PT, 0xf2, 0x2f ;  /* 0x00000000002f781c */ /* 0x000fe40000723e72 */
[----:B------:R-:W-:Y:S02]  /*2fc0*/  LOP3.LUT P3, RZ, R7, UR4, RZ, 0xfc, !PT ;  /* 0x0000000407ff7c12 */ /* 0x000fe4000f86fcff */
[----:B------:R-:W-:Y:S02]  /*2fd0*/  ISETP.GT.U32.OR P1, PT, R91, 0x78, P1 ;  /* 0x000000785b00780c */ /* 0x000fe40000f24470 */
[----:B------:R-:W-:-:S02]  /*2fe0*/  PLOP3.LUT P2, PT, P0, P2, PT, 0xf2, 0x2f ;  /* 0x00000000002f781c */ /* 0x000fc40000745e72 */
[----:B------:R-:W-:Y:S02]  /*2ff0*/  PLOP3.LUT P3, PT, P0, P3, PT, 0xf2, 0x2f ;  /* 0x00000000002f781c */ /* 0x000fe40000767e72 */
[----:B------:R-:W-:Y:S02]  /*3000*/  ISETP.GT.U32.OR P2, PT, R92, 0x78, P2 ;  /* 0x000000785c00780c */ /* 0x000fe40001744470 */
[----:B------:R-:W-:-:S05]  /*3010*/  ISETP.GT.U32.OR P3, PT, R90, 0x78, P3 ;  /* 0x000000785a00780c */ /* 0x000fca0001f64470 */
[----:B0-----:R-:W0:Y:S01]  /*3020*/  @!P1 S2R R33, SR_CTAID.X ;  /* 0x0000000000219919 */ /* 0x001e220000002500 */
[----:B------:R-:W1:Y:S05]  /*3030*/  @!P1 LDC.64 R26, c[0x0][0x380] ;  /* 0x0000e000ff1a9b82 */ /* 0x000e6a0000000a00 */
[----:B------:R-:W2:Y:S03]  /*3040*/  @!P2 S2R R35, SR_CTAID.X ;  /* 0x000000000023a919 */ /* 0x000ea60000002500 */
[----:B------:R-:W3:Y:S01]  /*3050*/  @!P2 LDC.64 R24, c[0x0][0x380] ;  /* 0x0000e000ff18ab82 */ /* 0x000ee20000000a00 */
[----:B------:R-:W4:Y:S07]  /*3060*/  @!P3 S2R R31, SR_CTAID.X ;  /* 0x00000000001fb919 */ /* 0x000f2e0000002500 */
[----:B------:R-:W5:Y:S01]  /*3070*/  @!P3 LDC.64 R28, c[0x0][0x380] ;  /* 0x0000e000ff1cbb82 */ /* 0x000f620000000a00 */
[----:B0-----:R-:W-:Y:S01]  /*3080*/  @!P1 SHF.R.U32.HI R34, RZ, 0x1, R33 ;  /* 0x00000001ff229819 */ /* 0x001fe20000011621 */
[----:B------:R-:W-:-:S05]  /*3090*/  @!P1 IMAD.SHL.U32 R33, R33, 0x10, RZ ;  /* 0x0000001021219824 */ /* 0x000fca00078e00ff */
[----:B------:R-:W-:Y:S01]  /*30a0*/  @!P1 LOP3.LUT R33, R33, 0x10, RZ, 0xc0, !PT ;  /* 0x0000001021219812 */ /* 0x000fe200078ec0ff */
[----:B--2---:R-:W-:Y:S01]  /*30b0*/  @!P2 IMAD.SHL.U32 R36, R35, 0x10, RZ ;  /* 0x000000102324a824 */ /* 0x004fe200078e00ff */
[----:B------:R-:W-:Y:S02]  /*30c0*/  @!P2 SHF.R.U32.HI R35, RZ, 0x1, R35 ;  /* 0x00000001ff23a819 */ /* 0x000fe40000011623 */
[----:B----4-:R-:W-:Y:S01]  /*30d0*/  @!P3 SHF.R.U32.HI R32, RZ, 0x1, R31 ;  /* 0x00000001ff20b819 */ /* 0x010fe2000001161f */
[----:B------:R-:W-:Y:S01]  /*30e0*/  @!P3 IMAD.SHL.U32 R31, R31, 0x10, RZ ;  /* 0x000000101f1fb824 */ /* 0x000fe200078e00ff */
[----:B------:R-:W-:Y:S01]  /*30f0*/  @!P2 LOP3.LUT R36, R36, 0x10, RZ, 0xc0, !PT ;  /* 0x000000102424a812 */ /* 0x000fe200078ec0ff */
[----:B------:R-:W-:-:S03]  /*3100*/  @!P1 IMAD R34, R34, 0x180, R33 ;  /* 0x0000018022229824 */ /* 0x000fc600078e0221 */
[----:B------:R-:W-:Y:S01]  /*3110*/  @!P3 LOP3.LUT R31, R31, 0x10, RZ, 0xc0, !PT ;  /* 0x000000101f1fb812 */ /* 0x000fe200078ec0ff */
[----:B------:R-:W-:Y:S02]  /*3120*/  @!P1 IMAD R34, R63, 0xf00, R34 ;  /* 0x00000f003f229824 */ /* 0x000fe400078e0222 */
[----:B------:R-:W-:Y:S02]  /*3130*/  @!P2 IMAD R36, R35, 0x180, R36 ;  /* 0x000001802324a824 */ /* 0x000fe400078e0224 */
[----:B------:R-:W-:Y:S01]  /*3140*/  @!P3 IMAD R32, R32, 0x180, R31 ;  /* 0x000001802020b824 */ /* 0x000fe200078e021f */
[----:B------:R-:W-:Y:S01]  /*3150*/  @!P1 IADD3 R33, PT, PT, R34, -0xf20, R69 ;  /* 0xfffff0e022219810 */ /* 0x000fe20007ffe045 */
[C---:B------:R-:W-:Y:S01]  /*3160*/  @!P2 IMAD R35, R63.reuse, 0xf00, R36 ;  /* 0x00000f003f23a824 */ /* 0x040fe200078e0224 */
[----:B------:R-:W-:Y:S01]  /*3170*/  CS2R R36, SRZ ;  /* 0x0000000000247805 */ /* 0x000fe2000001ff00 */
[----:B------:R-:W-:Y:S02]  /*3180*/  @!P3 IMAD R31, R63, 0xf00, R32 ;  /* 0x00000f003f1fb824 */ /* 0x000fe400078e0220 */
[----:B-1----:R-:W-:Y:S01]  /*3190*/  @!P1 IMAD.WIDE R26, R33, 0x4, R26 ;  /* 0x00000004211a9825 */ /* 0x002fe200078e021a */
[----:B------:R-:W-:-:S02]  /*31a0*/  @!P2 IADD3 R35, PT, PT, R35, -0xf20, R68 ;  /* 0xfffff0e02323a810 */ /* 0x000fc40007ffe044 */
[----:B------:R-:W-:Y:S02]  /*31b0*/  @!P3 IADD3 R31, PT, PT, R31, -0xf20, R70 ;  /* 0xfffff0e01f1fb810 */ /* 0x000fe40007ffe046 */
[----:B------:R-:W2:Y:S01]  /*31c0*/  @!P1 LDG.E.CONSTANT R36, desc[UR10][R26.64] ;  /* 0x0000000a1a249981 */ /* 0x000ea2000c1e9900 */
[----:B---3--:R-:W-:Y:S01]  /*31d0*/  @!P2 IMAD.WIDE R24, R35, 0x4, R24 ;  /* 0x000000042318a825 */ /* 0x008fe200078e0218 */
[----:B------:R-:W-:-:S03]  /*31e0*/  LOP3.LUT P1, RZ, R4, UR4, RZ, 0xfc, !PT ;  /* 0x0000000404ff7c12 */ /* 0x000fc6000f82fcff */
[----:B-----5:R-:W-:Y:S01]  /*31f0*/  @!P3 IMAD.WIDE R28, R31, 0x4, R28 ;  /* 0x000000041f1cb825 */ /* 0x020fe200078e021c */
[----:B------:R-:W-:Y:S01]  /*3200*/  PLOP3.LUT P1, PT, P0, P1, PT, 0xf2, 0x2f ;  /* 0x00000000002f781c */ /* 0x000fe20000723e72 */
[----:B------:R0:W3:Y:S02]  /*3210*/  @!P2 LDG.E.CONSTANT R37, desc[UR10][R24.64] ;  /* 0x0000000a1825a981 */ /* 0x0000e4000c1e9900 */
[----:B------:R-:W-:Y:S01]  /*3220*/  IMAD.MOV.U32 R31, RZ, RZ, RZ ;  /* 0x000000ffff1f7224 */ /* 0x000fe200078e00ff */
[----:B------:R-:W-:Y:S02]  /*3230*/  LOP3.LUT P2, RZ, R3, UR4, RZ, 0xfc, !PT ;  /* 0x0000000403ff7c12 */ /* 0x000fe4000f84fcff */
[----:B------:R-:W-:Y:S02]  /*3240*/  ISETP.GT.U32.OR P1, PT, R93, 0x78, P1 ;  /* 0x000000785d00780c */ /* 0x000fe40000f24470 */
[----:B------:R-:W-:Y:S01]  /*3250*/  PLOP3.LUT P2, PT, P0, P2, PT, 0xf2, 0x2f ;  /* 0x00000000002f781c */ /* 0x000fe20000745e72 */
[----:B------:R1:W4:Y:S01]  /*3260*/  @!P3 LDG.E.CONSTANT R31, desc[UR10][R28.64] ;  /* 0x0000000a1c1fb981 */ /* 0x000322000c1e9900 */
[----:B------:R-:W-:-:S02]  /*3270*/  LOP3.LUT P3, RZ, R2, UR4, RZ, 0xfc, !PT ;  /* 0x0000000402ff7c12 */ /* 0x000fc4000f86fcff */
[----:B------:R-:W-:Y:S02]  /*3280*/  ISETP.GT.U32.OR P2, PT, R94, 0x78, P2 ;  /* 0x000000785e00780c */ /* 0x000fe40001744470 */
[----:B------:R-:W-:Y:S02]  /*3290*/  LOP3.LUT P4, RZ, R8, UR4, RZ, 0xfc, !PT ;  /* 0x0000000408ff7c12 */ /* 0x000fe4000f88fcff */
[----:B------:R-:W-:Y:S02]  /*32a0*/  PLOP3.LUT P3, PT, P0, P3, PT, 0xf2, 0x2f ;  /* 0x00000000002f781c */ /* 0x000fe40000767e72 */
[----:B------:R-:W-:Y:S01]  /*32b0*/  LOP3.LUT P5, RZ, R0, UR4, RZ, 0xfc, !PT ;  /* 0x0000000400ff7c12 */ /* 0x000fe2000f8afcff */
[----:B------:R-:W5:Y:S01]  /*32c0*/  @!P1 LDC.64 R32, c[0x0][0x380] ;  /* 0x0000e000ff209b82 */ /* 0x000f620000000a00 */
[----:B------:R-:W-:Y:S02]  /*32d0*/  PLOP3.LUT P4, PT, P0, P4, PT, 0xf2, 0x2f ;  /* 0x00000000002f781c */ /* 0x000fe40000789e72 */
[----:B------:R-:W-:Y:S01]  /*32e0*/  ISETP.GT.U32.OR P3, PT, R95, 0x78, P3 ;  /* 0x000000785f00780c */ /* 0x000fe20001f64470 */
[----:B0-----:R-:W0:Y:S01]  /*32f0*/  @!P1 S2R R25, SR_CTAID.X ;  /* 0x0000000000199919 */ /* 0x001e220000002500 */
[----:B------:R-:W-:-:S02]  /*3300*/  PLOP3.LUT P5, PT, P0, P5, PT, 0xf2, 0x2f ;  /* 0x00000000002f781c */ /* 0x000fc400007abe72 */
[----:B------:R-:W-:Y:S02]  /*3310*/  ISETP.GT.U32.OR P4, PT, R89, 0x78, P4 ;  /* 0x000000785900780c */ /* 0x000fe40002784470 */
[----:B------:R-:W-:Y:S01]  /*3320*/  ISETP.GT.U32.OR P5, PT, R96, 0x78, P5 ;  /* 0x000000786000780c */ /* 0x000fe20002fa4470 */
[----:B------:R-:W1:Y:S06]  /*3330*/  @!P2 S2R R27, SR_CTAID.X ;  /* 0x00000000001ba919 */ /* 0x000e6c0000002500 */
[----:B------:R-:W5:Y:S04]  /*3340*/  @!P3 S2R R39, SR_CTAID.X ;  /* 0x000000000027b919 */ /* 0x000f680000002500 */
[----:B------:R-:W5:Y:S01]  /*3350*/  @!P4 S2R R24, SR_CTAID.X ;  /* 0x000000000018c919 */ /* 0x000f620000002500 */
[----:B------:R-:W5:Y:S01]  /*3360*/  @!P4 LDC.64 R34, c[0x0][0x380] ;  /* 0x0000e000ff22cb82 */ /* 0x000f620000000a00 */
[----:B------:R-:W5:Y:S01]  /*3370*/  @!P5 S2R R42, SR_CTAID.X ;  /* 0x00000000002ad919 */ /* 0x000f620000002500 */
[----:B0-----:R-:W-:Y:S01]  /*3380*/  @!P1 IMAD.SHL.U32 R26, R25, 0x10, RZ ;  /* 0x00000010191a9824 */ /* 0x001fe200078e00ff */
[----:B------:R-:W-:-:S04]  /*3390*/  @!P1 SHF.R.U32.HI R38, RZ, 0x1, R25 ;  /* 0x00000001ff269819 */ /* 0x000fc80000011619 */
[----:B------:R-:W-:Y:S01]  /*33a0*/  @!P1 LOP3.LUT R25, R26, 0x10, RZ, 0xc0, !PT ;  /* 0x000000101a199812 */ /* 0x000fe200078ec0ff */
[----:B-1----:R-:W-:Y:S01]  /*33b0*/  @!P2 IMAD.SHL.U32 R28, R27, 0x10, RZ ;  /* 0x000000101b1ca824 */ /* 0x002fe200078e00ff */
[----:B------:R-:W-:-:S03]  /*33c0*/  @!P2 SHF.R.U32.HI R40, RZ, 0x1, R27 ;  /* 0x00000001ff28a819 */ /* 0x000fc6000001161b */
[----:B------:R-:W-:Y:S01]  /*33d0*/  @!P1 IMAD R38, R38, 0x180, R25 ;  /* 0x0000018026269824 */ /* 0x000fe200078e0219 */
[----:B------:R-:W-:Y:S01]  /*33e0*/  @!P2 LOP3.LUT R27, R28, 0x10, RZ, 0xc0, !PT ;  /* 0x000000101c1ba812 */ /* 0x000fe200078ec0ff */
[----:B-----5:R-:W-:Y:S01]  /*33f0*/  @!P3 IMAD.SHL.U32 R25, R39, 0x10, RZ ;  /* 0x000000102719b824 */ /* 0x020fe200078e00ff */
[----:B------:R-:W-:Y:S01]  /*3400*/  @!P3 SHF.R.U32.HI R43, RZ, 0x1, R39 ;  /* 0x00000001ff2bb819 */ /* 0x000fe20000011627 */
[----:B------:R-:W0:Y:S01]  /*3410*/  @!P2 LDC.64 R28, c[0x0][0x380] ;  /* 0x0000e000ff1cab82 */ /* 0x000e220000000a00 */
[----:B------:R-:W-:Y:S01]  /*3420*/  @!P4 IMAD.SHL.U32 R41, R24, 0x10, RZ ;  /* 0x000000101829c824 */ /* 0x000fe200078e00ff */
[----:B------:R-:W-:Y:S01]  /*3430*/  @!P4 SHF.R.U32.HI R39, RZ, 0x1, R24 ;  /* 0x00000001ff27c819 */ /* 0x000fe20000011618 */
[----:B------:R-:W-:Y:S01]  /*3440*/  @!P2 IMAD R40, R40, 0x180, R27 ;  /* 0x000001802828a824 */ /* 0x000fe200078e021b */
[----:B------:R-:W-:Y:S01]  /*3450*/  @!P3 LOP3.LUT R44, R25, 0x10, RZ, 0xc0, !PT ;  /* 0x00000010192cb812 */ /* 0x000fe200078ec0ff */
[----:B------:R-:W-:-:S03]  /*3460*/  @!P5 IMAD.SHL.U32 R46, R42, 0x10, RZ ;  /* 0x000000102a2ed824 */ /* 0x000fc600078e00ff */
[----:B------:R-:W1:Y:S01]  /*3470*/  @!P3 LDC.64 R26, c[0x0][0x380] ;  /* 0x0000e000ff1abb82 */ /* 0x000e620000000a00 */
[----:B------:R-:W-:Y:S02]  /*3480*/  @!P5 SHF.R.U32.HI R45, RZ, 0x1, R42 ;  /* 0x00000001ff2dd819 */ /* 0x000fe4000001162a */
[----:B------:R-:W-:-:S05]  /*3490*/  @!P4 LOP3.LUT R42, R41, 0x10, RZ, 0xc0, !PT ;  /* 0x00000010292ac812 */ /* 0x000fca00078ec0ff */
[----:B------:R-:W5:Y:S01]  /*34a0*/  @!P5 LDC.64 R24, c[0x0][0x380] ;  /* 0x0000e000ff18db82 */ /* 0x000f620000000a00 */
[----:B------:R-:W-:Y:S01]  /*34b0*/  @!P5 LOP3.LUT R46, R46, 0x10, RZ, 0xc0, !PT ;  /* 0x000000102e2ed812 */ /* 0x000fe200078ec0ff */
[----:B------:R-:W-:Y:S02]  /*34c0*/  @!P4 IMAD R42, R39, 0x180, R42 ;  /* 0x00000180272ac824 */ /* 0x000fe400078e022a */
[----:B------:R-:W-:Y:S02]  /*34d0*/  @!P3 IMAD R44, R43, 0x180, R44 ;  /* 0x000001802b2cb824 */ /* 0x000fe400078e022c */
[----:B------:R-:W-:Y:S02]  /*34e0*/  @!P5 IMAD R46, R45, 0x180, R46 ;  /* 0x000001802d2ed824 */ /* 0x000fe400078e022e */
[C---:B------:R-:W-:Y:S02]  /*34f0*/  @!P1 IMAD R38, R63.reuse, 0xf00, R38 ;  /* 0x00000f003f269824 */ /* 0x040fe400078e0226 */
[----:B------:R-:W-:-:S02]  /*3500*/  @!P4 IMAD R42, R63, 0xf00, R42 ;  /* 0x00000f003f2ac824 */ /* 0x000fc400078e022a */
[C---:B------:R-:W-:Y:S02]  /*3510*/  @!P2 IMAD R43, R63.reuse, 0xf00, R40 ;  /* 0x00000f003f2ba824 */ /* 0x040fe400078e0228 */
[C---:B------:R-:W-:Y:S02]  /*3520*/  @!P3 IMAD R44, R63.reuse, 0xf00, R44 ;  /* 0x00000f003f2cb824 */ /* 0x040fe400078e022c */
[----:B------:R-:W-:Y:S01]  /*3530*/  @!P5 IMAD R47, R63, 0xf00, R46 ;  /* 0x00000f003f2fd824 */ /* 0x000fe200078e022e */
[----:B------:R-:W-:Y:S02]  /*3540*/  @!P1 IADD3 R41, PT, PT, R38, -0xf20, R67 ;  /* 0xfffff0e026299810 */ /* 0x000fe40007ffe043 */
[----:B------:R-:W-:Y:S02]  /*3550*/  @!P4 IADD3 R39, PT, PT, R42, -0xf20, R71 ;  /* 0xfffff0e02a27c810 */ /* 0x000fe40007ffe047 */
[----:B------:R-:W-:Y:S02]  /*3560*/  @!P2 IADD3 R43, PT, PT, R43, -0xf20, R66 ;  /* 0xfffff0e02b2ba810 */ /* 0x000fe40007ffe042 */
[----:B------:R-:W-:-:S02]  /*3570*/  @!P3 IADD3 R45, PT, PT, R44, -0xf20, R65 ;  /* 0xfffff0e02c2db810 */ /* 0x000fc40007ffe041 */
[----:B------:R-:W-:Y:S01]  /*3580*/  @!P5 IADD3 R47, PT, PT, R47, -0xf20, R64 ;  /* 0xfffff0e02f2fd810 */ /* 0x000fe20007ffe040 */
[----:B------:R-:W-:Y:S01]  /*3590*/  @!P1 IMAD.WIDE R32, R41, 0x4, R32 ;  /* 0x0000000429209825 */ /* 0x000fe200078e0220 */
[----:B------:R-:W-:-:S03]  /*35a0*/  CS2R R40, SRZ ;  /* 0x0000000000287805 */ /* 0x000fc6000001ff00 */
[----:B------:R-:W-:Y:S01]  /*35b0*/  @!P4 IMAD.WIDE R34, R39, 0x4, R34 ;  /* 0x000000042722c825 */ /* 0x000fe200078e0222 */
[----:B------:R-:W-:-:S03]  /*35c0*/  CS2R R38, SRZ ;  /* 0x0000000000267805 */ /* 0x000fc6000001ff00 */
[----:B------:R-:W-:Y:S02]  /*35d0*/  IMAD.MOV.U32 R42, RZ, RZ, RZ ;  /* 0x000000ffff2a7224 */ /* 0x000fe400078e00ff */
[----:B0-----:R-:W-:Y:S01]  /*35e0*/  @!P2 IMAD.WIDE R28, R43, 0x4, R28 ;  /* 0x000000042b1ca825 */ /* 0x001fe200078e021c */
[----:B------:R-:W4:Y:S03]  /*35f0*/  @!P1 LDG.E.CONSTANT R39, desc[UR10][R32.64] ;  /* 0x0000000a20279981 */ /* 0x000f26000c1e9900 */
[----:B-1----:R-:W-:Y:S01]  /*3600*/  @!P3 IMAD.WIDE R26, R45, 0x4, R26 ;  /* 0x000000042d1ab825 */ /* 0x002fe200078e021a */
[----:B------:R-:W4:Y:S03]  /*3610*/  @!P2 LDG.E.CONSTANT R40, desc[UR10][R28.64] ;  /* 0x0000000a1c28a981 */ /* 0x000f26000c1e9900 */
[----:B-----5:R-:W-:Y:S01]  /*3620*/  @!P5 IMAD.WIDE R24, R47, 0x4, R24 ;  /* 0x000000042f18d825 */ /* 0x020fe200078e0218 */
[----:B------:R-:W5:Y:S04]  /*3630*/  @!P3 LDG.E.CONSTANT R41, desc[UR10][R26.64] ;  /* 0x0000000a1a29b981 */ /* 0x000f68000c1e9900 */
[----:B------:R-:W5:Y:S04]  /*3640*/  @!P4 LDG.E.CONSTANT R38, desc[UR10][R34.64] ;  /* 0x0000000a2226c981 */ /* 0x000f68000c1e9900 */
[----:B------:R-:W5:Y:S01]  /*3650*/  @!P5 LDG.E.CONSTANT R42, desc[UR10][R24.64] ;  /* 0x0000000a182ad981 */ /* 0x000f62000c1e9900 */
[----:B------:R-:W0:Y:S01]  /*3660*/  S2R R44, SR_CgaCtaId ;  /* 0x00000000002c7919 */ /* 0x000e220000008800 */
[----:B------:R-:W-:-:S04]  /*3670*/  MOV R43, 0x400 ;  /* 0x00000400002b7802 */ /* 0x000fc80000000f00 */
[----:B0-----:R-:W-:-:S05]  /*3680*/  LEA R43, R44, R43, 0x18 ;  /* 0x0000002b2c2b7211 */ /* 0x001fca00078ec0ff */
[----:B------:R-:W-:-:S05]  /*3690*/  IMAD R43, R30, 0x60, R43 ;  /* 0x000000601e2b7824 */ /* 0x000fca00078e022b */
[----:B--2---:R1:W-:Y:S04]  /*36a0*/  STS [R43+0x48], R36 ;  /* 0x000048242b007388 */ /* 0x0043e80000000800 */
[----:B---3--:R1:W-:Y:S04]  /*36b0*/  STS [R43+0x4c], R37 ;  /* 0x00004c252b007388 */ /* 0x0083e80000000800 */
[----:B----4-:R1:W-:Y:S04]  /*36c0*/  STS [R43+0x44], R31 ;  /* 0x0000441f2b007388 */ /* 0x0103e80000000800 */
[----:B------:R1:W-:Y:S04]  /*36d0*/  STS [R43+0x50], R39 ;  /* 0x000050272b007388 */ /* 0x0003e80000000800 */
[----:B------:R1:W-:Y:S04]  /*36e0*/  STS [R43+0x54], R40 ;  /* 0x000054282b007388 */ /* 0x0003e80000000800 */
[----:B-----5:R1:W-:Y:S04]  /*36f0*/  STS [R43+0x58], R41 ;  /* 0x000058292b007388 */ /* 0x0203e80000000800 */
[----:B------:R1:W-:Y:S04]  /*3700*/  STS [R43+0x40], R38 ;  /* 0x000040262b007388 */ /* 0x0003e80000000800 */
[----:B------:R1:W-:Y:S02]  /*3710*/  STS [R43+0x5c], R42 ;  /* 0x00005c2a2b007388 */ /* 0x0003e40000000800 */
.L_x_3:
[----:B------:R-:W-:Y:S05]  /*3720*/  BSYNC.RECONVERGENT B0 ;  /* 0x0000000000007941 */ /* 0x000fea0003800200 */
.L_x_2:
[----:B------:R-:W-:Y:S04]  /*3730*/  BSSY.RECONVERGENT B0, `(.L_x_4) ;  /* 0x0000023000007945 */ /* 0x000fe80003800200 */
[----:B------:R-:W-:Y:S05]  /*3740*/  @P6 BRA `(.L_x_5) ;  /* 0x0000000000846947 */ /* 0x000fea0003800000 */
[----:B------:R-:W2:Y:S01]  /*3750*/  S2R R27, SR_CTAID.X ;  /* 0x00000000001b7919 */ /* 0x000ea20000002500 */
[----:B0-----:R-:W-:Y:S01]  /*3760*/  IMAD R26, R30, 0x6, RZ ;  /* 0x000000061e1a7824 */ /* 0x001fe200078e02ff */
[----:B------:R-:W0:Y:S03]  /*3770*/  LDC.64 R24, c[0x0][0x388] ;  /* 0x0000e200ff187b82 */ /* 0x000e260000000a00 */
[C---:B------:R-:W-:Y:S02]  /*3780*/  VIADD R28, R26.reuse, 0x2 ;  /* 0x000000021a1c7836 */ /* 0x040fe40000000000 */
[----:B------:R-:W-:Y:S02]  /*3790*/  VIADD R29, R26, 0x4 ;  /* 0x000000041a1d7836 */ /* 0x000fe40000000000 */
[----:B--2---:R-:W-:-:S05]  /*37a0*/  IMAD.SHL.U32 R27, R27, 0x10, RZ ;  /* 0x000000101b1b7824 */ /* 0x004fca00078e00ff */
[----:B-1----:R-:W-:Y:S01]  /*37b0*/  LOP3.LUT R31, R27, 0x10, RZ, 0xc0, !PT ;  /* 0x000000101b1f7812 */ /* 0x002fe200078ec0ff */
[----:B------:R-:W-:-:S03]  /*37c0*/  IMAD R27, R30, 0x3, RZ ;  /* 0x000000031e1b7824 */ /* 0x000fc600078e02ff */
[----:B------:R-:W-:Y:S01]  /*37d0*/  LOP3.LUT R28, R31, 0xe0, R28, 0xf8, !PT ;  /* 0x000000e01f1c7812 */ /* 0x000fe200078ef81c */
[----:B------:R-:W-:Y:S01]  /*37e0*/  VIADD R32, R27, 0x2 ;  /* 0x000000021b207836 */ /* 0x000fe20000000000 */
[C---:B------:R-:W-:Y:S02]  /*37f0*/  LOP3.LUT R26, R31.reuse, 0x60, R26, 0xf8, !PT ;  /* 0x000000601f1a7812 */ /* 0x040fe400078ef81a */
[----:B------:R-:W-:Y:S01]  /*3800*/  LOP3.LUT R31, R31, 0xe0, R29, 0xf8, !PT ;  /* 0x000000e01f1f7812 */ /* 0x000fe200078ef81d */
[----:B------:R-:W-:Y:S01]  /*3810*/  VIADD R29, R27, 0x1 ;  /* 0x000000011b1d7836 */ /* 0x000fe20000000000 */
[----:B------:R-:W-:Y:S02]  /*3820*/  LOP3.LUT R26, R26, 0xf, R27, 0xf8, !PT ;  /* 0x0000000f1a1a7812 */ /* 0x000fe400078ef81b */
[----:B------:R-:W-:Y:S02]  /*3830*/  LOP3.LUT R32, R31, 0xf, R32, 0xf8, !PT ;  /* 0x0000000f1f207812 */ /* 0x000fe400078ef820 */
[----:B------:R-:W-:Y:S01]  /*3840*/  LOP3.LUT R28, R28, 0xf, R29, 0xf8, !PT ;  /* 0x0000000f1c1c7812 */ /* 0x000fe200078ef81d */
[----:B------:R-:W-:-:S02]  /*3850*/  IMAD R29, R63, 0x60, R26 ;  /* 0x000000603f1d7824 */ /* 0x000fc400078e021a */
[C---:B------:R-:W-:Y:S02]  /*3860*/  IMAD R31, R63.reuse, 0x60, R32 ;  /* 0x000000603f1f7824 */ /* 0x040fe400078e0220 */
[----:B------:R-:W-:Y:S02]  /*3870*/  IMAD R27, R63, 0x60, R28 ;  /* 0x000000603f1b7824 */ /* 0x000fe400078e021c */
[----:B0-----:R-:W-:-:S04]  /*3880*/  IMAD.WIDE.U32 R28, R29, 0x4, R24 ;  /* 0x000000041d1c7825 */ /* 0x001fc800078e0018 */
[--C-:B------:R-:W-:Y:S02]  /*3890*/  IMAD.WIDE.U32 R26, R27, 0x4, R24.reuse ;  /* 0x000000041b1a7825 */ /* 0x100fe400078e0018 */
[----:B------:R-:W2:Y:S02]  /*38a0*/  LDG.E.CONSTANT R28, desc[UR10][R28.64] ;  /* 0x0000000a1c1c7981 */ /* 0x000ea4000c1e9900 */
[----:B------:R-:W-:Y:S02]  /*38b0*/  IMAD.WIDE.U32 R24, R31, 0x4, R24 ;  /* 0x000000041f187825 */ /* 0x000fe400078e0018 */
[----:B------:R-:W3:Y:S04]  /*38c0*/  LDG.E.CONSTANT R26, desc[UR10][R26.64] ;  /* 0x0000000a1a1a7981 */ /* 0x000ee8000c1e9900 */
[----:B------:R-:W4:Y:S01]  /*38d0*/  LDG.E.CONSTANT R24, desc[UR10][R24.64] ;  /* 0x0000000a18187981 */ /* 0x000f22000c1e9900 */
[----:B------:R-:W0:Y:S01]  /*38e0*/  S2R R32, SR_CgaCtaId ;  /* 0x0000000000207919 */ /* 0x000e220000008800 */
[----:B------:R-:W-:-:S05]  /*38f0*/  MOV R31, 0x400 ;  /* 0x00000400001f7802 */ /* 0x000fca0000000f00 */
[----:B------:R-:W-:-:S05]  /*3900*/  VIADD R31, R31, 0x1c00 ;  /* 0x00001c001f1f7836 */ /* 0x000fca0000000000 */
[----:B0-----:R-:W-:-:S05]  /*3910*/  LEA R31, R32, R31, 0x18 ;  /* 0x0000001f201f7211 */ /* 0x001fca00078ec0ff */
[----:B------:R-:W-:-:S05]  /*3920*/  IMAD R31, R30, 0xc, R31 ;  /* 0x0000000c1e1f7824 */ /* 0x000fca00078e021f */
[----:B--2---:R2:W-:Y:S04]  /*3930*/  STS [R31], R28 ;  /* 0x0000001c1f007388 */ /* 0x0045e80000000800 */
[----:B---3--:R2:W-:Y:S04]  /*3940*/  STS [R31+0x4], R26 ;  /* 0x0000041a1f007388 */ /* 0x0085e80000000800 */
[----:B----4-:R2:W-:Y:S02]  /*3950*/  STS [R31+0x8], R24 ;  /* 0x000008181f007388 */ /* 0x0105e40000000800 */
.L_x_5:
[----:B------:R-:W-:Y:S05]  /*3960*/  BSYNC.RECONVERGENT B0 ;  /* 0x0000000000007941 */ /* 0x000fea0003800200 */
.L_x_4:
[----:B------:R-:W-:Y:S01]  /*3970*/  BAR.SYNC.DEFER_BLOCKING 0x0 ;  /* 0x0000000000007b1d */ /* 0x000fe20000010000 */
[----:B------:R-:W-:-:S05]  /*3980*/  VIADD R63, R63, 0x1 ;  /* 0x000000013f3f7836 */ /* 0x000fca0000000000 */
[----:B------:R-:W-:Y:S01]  /*3990*/  ISETP.NE.AND P0, PT, R63, 0x3, PT ;  /* 0x000000033f00780c */ /* 0x000fe20003f05270 */
[----:B0-----:R-:W-:Y:S04]  /*39a0*/  LDS.128 R32, [R17] ;  /* 0x0000000011207984 */ /* 0x001fe80000000c00 */
[----:B-1----:R-:W0:Y:S04]  /*39b0*/  LDS.128 R36, [R18+UR6] ;  /* 0x0000000612247984 */ /* 0x002e280008000c00 */
[----:B------:R-:W1:Y:S04]  /*39c0*/  LDS.128 R40, [R17+0x40] ;  /* 0x0000400011287984 */ /* 0x000e680000000c00 */
[----:B------:R-:W3:Y:S04]  /*39d0*/  LDS.128 R44, [R18+UR6+0x40] ;  /* 0x00004006122c7984 */ /* 0x000ee80008000c00 */
[----:B------:R-:W4:Y:S04]  /*39e0*/  LDS.128 R48, [R17+0x80] ;  /* 0x0000800011307984 */ /* 0x000f280000000c00 */
[----:B--2---:R-:W2:Y:S04]  /*39f0*/  LDS.128 R24, [R18+UR6+0x80] ;  /* 0x0000800612187984 */ /* 0x004ea80008000c00 */
[----:B------:R-:W5:Y:S01]  /*3a00*/  LDS.128 R28, [R17+0xc0] ;  /* 0x0000c000111c7984 */ /* 0x000f620000000c00 */
[----:B0-----:R-:W-:Y:S01]  /*3a10*/  FFMA R19, R32, R36, R19 ;  /* 0x0000002420137223 */ /* 0x001fe20000000013 */
[----:B------:R-:W-:Y:S01]  /*3a20*/  FFMA R20, R33, R37, R20 ;  /* 0x0000002521147223 */ /* 0x000fe20000000014 */
[----:B------:R-:W-:Y:S01]  /*3a30*/  FFMA R21, R34, R38, R21 ;  /* 0x0000002622157223 */ /* 0x000fe20000000015 */
[----:B------:R-:W-:Y:S01]  /*3a40*/  FFMA R22, R35, R39, R22 ;  /* 0x0000002723167223 */ /* 0x000fe20000000016 */
[----:B-1----:R-:W-:Y:S01]  /*3a50*/  FFMA R55, R36, R40, R55 ;  /* 0x0000002824377223 */ /* 0x002fe20000000037 */
[----:B------:R-:W-:Y:S01]  /*3a60*/  FFMA R56, R37, R41, R56 ;  /* 0x0000002925387223 */ /* 0x000fe20000000038 */
[----:B------:R-:W-:Y:S01]  /*3a70*/  FFMA R57, R38, R42, R57 ;  /* 0x0000002a26397223 */ /* 0x000fe20000000039 */
[----:B------:R-:W-:Y:S01]  /*3a80*/  FFMA R58, R39, R43, R58 ;  /* 0x0000002b273a7223 */ /* 0x000fe2000000003a */
[----:B---3--:R-:W-:Y:S01]  /*3a90*/  FFMA R19, R40, R44, R19 ;  /* 0x0000002c28137223 */ /* 0x008fe20000000013 */
[----:B------:R-:W-:Y:S01]  /*3aa0*/  FFMA R20, R41, R45, R20 ;  /* 0x0000002d29147223 */ /* 0x000fe20000000014 */
[----:B------:R-:W-:Y:S01]  /*3ab0*/  FFMA R21, R42, R46, R21 ;  /* 0x0000002e2a157223 */ /* 0x000fe20000000015 */
[----:B------:R-:W-:Y:S01]  /*3ac0*/  FFMA R22, R43, R47, R22 ;  /* 0x0000002f2b167223 */ /* 0x000fe20000000016 */
[----:B----4-:R-:W-:Y:S01]  /*3ad0*/  FFMA R55, R44, R48, R55 ;  /* 0x000000302c377223 */ /* 0x010fe20000000037 */
[----:B------:R-:W-:Y:S01]  /*3ae0*/  FFMA R56, R45, R49, R56 ;  /* 0x000000312d387223 */ /* 0x000fe20000000038 */
[----:B------:R-:W-:Y:S01]  /*3af0*/  FFMA R57, R46, R50, R57 ;  /* 0x000000322e397223 */ /* 0x000fe20000000039 */
[----:B------:R-:W-:Y:S01]  /*3b00*/  FFMA R58, R47, R51, R58 ;  /* 0x000000332f3a7223 */ /* 0x000fe2000000003a */
[----:B------:R-:W-:Y:S01]  /*3b10*/  LDS.128 R36, [R17+0x10] ;  /* 0x0000100011247984 */ /* 0x000fe20000000c00 */
[----:B--2---:R-:W-:Y:S01]  /*3b20*/  FFMA R19, R48, R24, R19 ;  /* 0x0000001830137223 */ /* 0x004fe20000000013 */
[----:B------:R-:W-:Y:S01]  /*3b30*/  FFMA R20, R49, R25, R20 ;  /* 0x0000001931147223 */ /* 0x000fe20000000014 */
[----:B------:R-:W-:Y:S01]  /*3b40*/  FFMA R21, R50, R26, R21 ;  /* 0x0000001a32157223 */ /* 0x000fe20000000015 */
[----:B------:R-:W0:Y:S01]  /*3b50*/  LDS.128 R32, [R18+UR6+0x10] ;  /* 0x0000100612207984 */ /* 0x000e220008000c00 */
[----:B------:R-:W-:Y:S01]  /*3b60*/  FFMA R22, R51, R27, R22 ;  /* 0x0000001b33167223 */ /* 0x000fe20000000016 */
[----:B-----5:R-:W-:Y:S01]  /*3b70*/  FFMA R55, R24, R28, R55 ;  /* 0x0000001c18377223 */ /* 0x020fe20000000037 */
[----:B------:R-:W-:Y:S01]  /*3b80*/  FFMA R56, R25, R29, R56 ;  /* 0x0000001d19387223 */ /* 0x000fe20000000038 */
[----:B------:R-:W1:Y:S01]  /*3b90*/  LDS.128 R44, [R17+0x50] ;  /* 0x00005000112c7984 */ /* 0x000e620000000c00 */
[----:B------:R-:W-:Y:S01]  /*3ba0*/  FFMA R57, R26, R30, R57 ;  /* 0x0000001e1a397223 */ /* 0x000fe20000000039 */
[----:B------:R-:W-:-:S02]  /*3bb0*/  FFMA R58, R27, R31, R58 ;  /* 0x0000001f1b3a7223 */ /* 0x000fc4000000003a */
[----:B------:R-:W2:Y:S04]  /*3bc0*/  LDS.128 R40, [R18+UR6+0x50] ;  /* 0x0000500612287984 */ /* 0x000ea80008000c00 */
[----:B------:R-:W3:Y:S04]  /*3bd0*/  LDS.128 R48, [R17+0x90] ;  /* 0x0000900011307984 */ /* 0x000ee80000000c00 */
[----:B------:R-:W4:Y:S04]  /*3be0*/  LDS.128 R24, [R18+UR6+0x90] ;  /* 0x0000900612187984 */ /* 0x000f280008000c00 */
        /* <DEDUP_REMOVED lines=9> */
[----:B--2---:R-:W-:Y:S01]  /*3c80*/  FFMA R23, R44, R40, R23 ;  /* 0x000000282c177223 */ /* 0x004fe20000000017 */
        /* <DEDUP_REMOVED lines=11> */
[----:B-----5:R-:W-:Y:S01]  /*3d40*/  FFMA R59, R24, R28, R59 ;  /* 0x0000001c183b7223 */ /* 0x020fe2000000003b */
[----:B------:R-:W-:Y:S01]  /*3d50*/  FFMA R60, R25, R29, R60 ;  /* 0x0000001d193c7223 */ /* 0x000fe2000000003c */
[----:B------:R-:W-:Y:S01]  /*3d60*/  FFMA R61, R26, R30, R61 ;  /* 0x0000001e1a3d7223 */ /* 0x000fe2000000003d */
[----:B------:R-:W-:Y:S01]  /*3d70*/  FFMA R62, R27, R31, R62 ;  /* 0x0000001f1b3e7223 */ /* 0x000fe2000000003e */
[----:B------:R-:W-:Y:S06]  /*3d80*/  @P0 BRA `(.L_x_6) ;  /* 0xffffffe000800947 */ /* 0x000fec000383ffff */
[----:B------:R-:W0:Y:S01]  /*3d90*/  S2R R12, SR_CTAID.X ;  /* 0x00000000000c7919 */ /* 0x000e220000002500 */
[----:B------:R-:W1:Y:S01]  /*3da0*/  LDC.64 R2, c[0x0][0x398] ;  /* 0x0000e600ff027b82 */ /* 0x000e620000000a00 */
[----:B0-----:R-:W-:-:S05]  /*3db0*/  IMAD.SHL.U32 R0, R12, 0x10, RZ ;  /* 0x000000100c007824 */ /* 0x001fca00078e00ff */
[----:B------:R-:W-:-:S05]  /*3dc0*/  LOP3.LUT R121, R121, 0x10, R0, 0xf8, !PT ;  /* 0x0000001079797812 */ /* 0x000fca00078ef800 */
[----:B-1----:R-:W-:-:S05]  /*3dd0*/  IMAD.WIDE.U32 R2, R121, 0x4, R2 ;  /* 0x0000000479027825 */ /* 0x002fca00078e0002 */
[----:B------:R-:W2:Y:S04]  /*3de0*/  LDG.E.CONSTANT R0, desc[UR10][R2.64] ;  /* 0x0000000a02007981 */ /* 0x000ea8000c1e9900 */
[----:B------:R-:W3:Y:S04]  /*3df0*/  LDG.E.CONSTANT R7, desc[UR10][R2.64+0x4] ;  /* 0x0000040a02077981 */ /* 0x000ee8000c1e9900 */
[----:B------:R-:W4:Y:S04]  /*3e00*/  LDG.E.CONSTANT R9, desc[UR10][R2.64+0xc] ;  /* 0x00000c0a02097981 */ /* 0x000f28000c1e9900 */
[----:B------:R-:W5:Y:S04]  /*3e10*/  LDG.E.CONSTANT R11, desc[UR10][R2.64+0x14] ;  /* 0x0000140a020b7981 */ /* 0x000f68000c1e9900 */
[----:B------:R-:W5:Y:S04]  /*3e20*/  LDG.E.CONSTANT R6, desc[UR10][R2.64+0x8] ;  /* 0x0000080a02067981 */ /* 0x000f68000c1e9900 */
[----:B------:R-:W5:Y:S04]  /*3e30*/  LDG.E.CONSTANT R8, desc[UR10][R2.64+0x10] ;  /* 0x0000100a02087981 */ /* 0x000f68000c1e9900 */
[----:B------:R-:W5:Y:S04]  /*3e40*/  LDG.E.CONSTANT R10, desc[UR10][R2.64+0x18] ;  /* 0x0000180a020a7981 */ /* 0x000f68000c1e9900 */
[----:B------:R0:W5:Y:S01]  /*3e50*/  LDG.E.CONSTANT R13, desc[UR10][R2.64+0x1c] ;  /* 0x00001c0a020d7981 */ /* 0x000162000c1e9900 */
[----:B------:R-:W1:Y:S01]  /*3e60*/  S2R R4, SR_TID.X ;  /* 0x0000000000047919 */ /* 0x000e620000002100 */
[----:B------:R-:W-:Y:S01]  /*3e70*/  SHF.R.U32.HI R12, RZ, 0x1, R12 ;  /* 0x00000001ff0c7819 */ /* 0x000fe2000001160c */
[----:B------:R-:W-:-:S04]  /*3e80*/  IMAD.SHL.U32 R122, R122, 0x20, RZ ;  /* 0x000000207a7a7824 */ /* 0x000fc800078e00ff */
[----:B------:R-:W-:Y:S01]  /*3e90*/  IMAD R121, R12, 0x180, R121 ;  /* 0x000001800c797824 */ /* 0x000fe200078e0279 */
[----:B------:R-:W-:Y:S02]  /*3ea0*/  LOP3.LUT R122, R122, 0x1c0, RZ, 0xc0, !PT ;  /* 0x000001c07a7a7812 */ /* 0x000fe400078ec0ff */
[----:B-1----:R-:W-:Y:S02]  /*3eb0*/  LOP3.LUT R14, R4, 0xffff, RZ, 0xc0, !PT ;  /* 0x0000ffff040e7812 */ /* 0x002fe400078ec0ff */
[----:B------:R-:W1:Y:S03]  /*3ec0*/  LDC.64 R4, c[0x0][0x390] ;  /* 0x0000e400ff047b82 */ /* 0x000e660000000a00 */
[----:B------:R-:W-:-:S05]  /*3ed0*/  IMAD R14, R14, 0x1556, RZ ;  /* 0x000015560e0e7824 */ /* 0x000fca00078e02ff */
[----:B------:R-:W-:-:S05]  /*3ee0*/  SHF.R.U32.HI R14, RZ, 0x10, R14 ;  /* 0x00000010ff0e7819 */ /* 0x000fca000001160e */
[----:B------:R-:W-:-:S04]  /*3ef0*/  IMAD R121, R14, 0x70800, R121 ;  /* 0x000708000e797824 */ /* 0x000fc800078e0279 */
[----:B0-----:R-:W-:-:S04]  /*3f00*/  IMAD.IADD R3, R122, 0x1, R121 ;  /* 0x000000017a037824 */ /* 0x001fc800078e0279 */
[----:B-1----:R-:W-:-:S04]  /*3f10*/  IMAD.WIDE.U32 R2, R3, 0x4, R4 ;  /* 0x0000000403027825 */ /* 0x002fc800078e0004 */
[--C-:B--2---:R-:W-:Y:S01]  /*3f20*/  FADD R19, R19, R0.reuse ;  /* 0x0000000013137221 */ /* 0x104fe20000000000 */
[----:B------:R-:W-:Y:S01]  /*3f30*/  FADD R0, R55, R0 ;  /* 0x0000000037007221 */ /* 0x000fe20000000000 */
[--C-:B---3--:R-:W-:Y:S01]  /*3f40*/  FADD R20, R20, R7.reuse ;  /* 0x0000000714147221 */ /* 0x108fe20000000000 */
[----:B------:R-:W-:-:S03]  /*3f50*/  FADD R7, R56, R7 ;  /* 0x0000000738077221 */ /* 0x000fc60000000000 */
[----:B------:R-:W-:Y:S01]  /*3f60*/  FMNMX R0, R0, 6, PT ;  /* 0x40c0000000007809 */ /* 0x000fe20003800000 */
[----:B----4-:R-:W-:Y:S01]  /*3f70*/  FADD R22, R22, R9 ;  /* 0x0000000916167221 */ /* 0x010fe20000000000 */
[----:B------:R-:W-:Y:S01]  /*3f80*/  FMNMX R20, R20, 6, PT ;  /* 0x40c0000014147809 */ /* 0x000fe20003800000 */
[----:B-----5:R-:W-:Y:S01]  /*3f90*/  FADD R52, R52, R11 ;  /* 0x0000000b34347221 */ /* 0x020fe20000000000 */
[----:B------:R-:W-:Y:S02]  /*3fa0*/  FMNMX R4, R7, 6, PT ;  /* 0x40c0000007047809 */ /* 0x000fe40003800000 */
[----:B------:R-:W-:Y:S02]  /*3fb0*/  FMNMX R7, RZ, R0, !PT ;  /* 0x00000000ff077209 */ /* 0x000fe40007800000 */
[----:B------:R-:W-:Y:S01]  /*3fc0*/  FMNMX R5, RZ, R20, !PT ;  /* 0x00000014ff057209 */ /* 0x000fe20007800000 */
[----:B------:R-:W-:Y:S01]  /*3fd0*/  FADD R21, R21, R6 ;  /* 0x0000000615157221 */ /* 0x000fe20000000000 */
[----:B------:R-:W-:Y:S01]  /*3fe0*/  FMNMX R22, R22, 6, PT ;  /* 0x40c0000016167809 */ /* 0x000fe20003800000 */
[----:B------:R-:W-:Y:S01]  /*3ff0*/  FADD R23, R23, R8 ;  /* 0x0000000817177221 */ /* 0x000fe20000000000 */
[----:B------:R-:W-:Y:S01]  /*4000*/  FMNMX R52, R52, 6, PT ;  /* 0x40c0000034347809 */ /* 0x000fe20003800000 */
[----:B------:R-:W-:Y:S01]  /*4010*/  FADD R6, R57, R6 ;  /* 0x0000000639067221 */ /* 0x000fe20000000000 */
[----:B------:R-:W-:Y:S01]  /*4020*/  FADD R9, R58, R9 ;  /* 0x000000093a097221 */ /* 0x000fe20000000000 */
[----:B------:R-:W-:Y:S01]  /*4030*/  FADD R53, R53, R10 ;  /* 0x0000000a35357221 */ /* 0x000fe20000000000 */
[----:B------:R-:W-:Y:S01]  /*4040*/  FADD R8, R59, R8 ;  /* 0x000000083b087221 */ /* 0x000fe20000000000 */
[----:B------:R-:W-:Y:S01]  /*4050*/  FADD R11, R60, R11 ;  /* 0x0000000b3c0b7221 */ /* 0x000fe20000000000 */
[----:B------:R-:W-:Y:S01]  /*4060*/  FADD R10, R61, R10 ;  /* 0x0000000a3d0a7221 */ /* 0x000fe20000000000 */
[--C-:B------:R-:W-:Y:S01]  /*4070*/  FADD R54, R54, R13.reuse ;  /* 0x0000000d36367221 */ /* 0x100fe20000000000 */
[----:B------:R-:W-:Y:S01]  /*4080*/  FADD R13, R62, R13 ;  /* 0x0000000d3e0d7221 */ /* 0x000fe20000000000 */
[----:B------:R0:W-:Y:S01]  /*4090*/  STG.E desc[UR10][R2.64+0x80], R7 ;  /* 0x0000800702007986 */ /* 0x0001e2000c10190a */
[----:B------:R-:W-:-:S03]  /*40a0*/  FMNMX R15, RZ, R4, !PT ;  /* 0x00000004ff0f7209 */ /* 0x000fc60007800000 */
[----:B------:R1:W-:Y:S01]  /*40b0*/  STG.E desc[UR10][R2.64+0x4], R5 ;  /* 0x0000040502007986 */ /* 0x0003e2000c10190a */
[----:B------:R-:W-:Y:S02]  /*40c0*/  FMNMX R19, R19, 6, PT ;  /* 0x40c0000013137809 */ /* 0x000fe40003800000 */
[----:B------:R-:W-:Y:S02]  /*40d0*/  FMNMX R21, R21, 6, PT ;  /* 0x40c0000015157809 */ /* 0x000fe40003800000 */
[----:B------:R-:W-:Y:S02]  /*40e0*/  FMNMX R6, R6, 6, PT ;  /* 0x40c0000006067809 */ /* 0x000fe40003800000 */
[----:B0-----:R-:W-:Y:S02]  /*40f0*/  FMNMX R7, RZ, R52, !PT ;  /* 0x00000034ff077209 */ /* 0x001fe40007800000 */
[----:B------:R-:W-:Y:S02]  /*4100*/  FMNMX R9, R9, 6, PT ;  /* 0x40c0000009097809 */ /* 0x000fe40003800000 */
[----:B-1----:R-:W-:-:S02]  /*4110*/  FMNMX R5, RZ, R22, !PT ;  /* 0x00000016ff057209 */ /* 0x002fc40007800000 */
[----:B------:R-:W-:Y:S02]  /*4120*/  FMNMX R23, R23, 6, PT ;  /* 0x40c0000017177809 */ /* 0x000fe40003800000 */
[----:B------:R-:W-:Y:S02]  /*4130*/  FMNMX R8, R8, 6, PT ;  /* 0x40c0000008087809 */ /* 0x000fe40003800000 */
[----:B------:R-:W-:Y:S02]  /*4140*/  FMNMX R11, R11, 6, PT ;  /* 0x40c000000b0b7809 */ /* 0x000fe40003800000 */
[----:B------:R-:W-:Y:S02]  /*4150*/  FMNMX R53, R53, 6, PT ;  /* 0x40c0000035357809 */ /* 0x000fe40003800000 */
[----:B------:R-:W-:Y:S02]  /*4160*/  FMNMX R10, R10, 6, PT ;  /* 0x40c000000a0a7809 */ /* 0x000fe40003800000 */
[----:B------:R-:W-:-:S02]  /*4170*/  FMNMX R54, R54, 6, PT ;  /* 0x40c0000036367809 */ /* 0x000fc40003800000 */
[----:B------:R-:W-:Y:S01]  /*4180*/  FMNMX R13, R13, 6, PT ;  /* 0x40c000000d0d7809 */ /* 0x000fe20003800000 */
[----:B------:R0:W-:Y:S01]  /*4190*/  STG.E desc[UR10][R2.64+0x84], R15 ;  /* 0x0000840f02007986 */ /* 0x0001e2000c10190a */
[----:B------:R-:W-:Y:S02]  /*41a0*/  FMNMX R19, RZ, R19, !PT ;  /* 0x00000013ff137209 */ /* 0x000fe40007800000 */
[----:B------:R-:W-:Y:S01]  /*41b0*/  FMNMX R21, RZ, R21, !PT ;  /* 0x00000015ff157209 */ /* 0x000fe20007800000 */
[----:B------:R1:W-:Y:S01]  /*41c0*/  STG.E desc[UR10][R2.64+0xc], R5 ;  /* 0x00000c0502007986 */ /* 0x0003e2000c10190a */
[----:B------:R-:W-:Y:S02]  /*41d0*/  FMNMX R17, RZ, R6, !PT ;  /* 0x00000006ff117209 */ /* 0x000fe40007800000 */
[----:B------:R-:W-:Y:S01]  /*41e0*/  FMNMX R9, RZ, R9, !PT ;  /* 0x00000009ff097209 */ /* 0x000fe20007800000 */
[----:B------:R2:W-:Y:S01]  /*41f0*/  STG.E desc[UR10][R2.64+0x14], R7 ;  /* 0x0000140702007986 */ /* 0x0005e2000c10190a */
[----:B------:R-:W-:-:S02]  /*4200*/  FMNMX R23, RZ, R23, !PT ;  /* 0x00000017ff177209 */ /* 0x000fc40007800000 */
[----:B------:R-:W-:Y:S02]  /*4210*/  FMNMX R11, RZ, R11, !PT ;  /* 0x0000000bff0b7209 */ /* 0x000fe40007800000 */
[----:B0-----:R-:W-:Y:S02]  /*4220*/  FMNMX R15, RZ, R8, !PT ;  /* 0x00000008ff0f7209 */ /* 0x001fe40007800000 */
[----:B------:R-:W-:Y:S02]  /*4230*/  FMNMX R53, RZ, R53, !PT ;  /* 0x00000035ff357209 */ /* 0x000fe40007800000 */
[----:B-1----:R-:W-:Y:S02]  /*4240*/  FMNMX R5, RZ, R54, !PT ;  /* 0x00000036ff057209 */ /* 0x002fe40007800000 */
[----:B------:R-:W-:Y:S02]  /*4250*/  FMNMX R13, RZ, R13, !PT ;  /* 0x0000000dff0d7209 */ /* 0x000fe40007800000 */
[----:B--2---:R-:W-:Y:S01]  /*4260*/  FMNMX R7, RZ, R10, !PT ;  /* 0x0000000aff077209 */ /* 0x004fe20007800000 */
[----:B------:R-:W-:Y:S04]  /*4270*/  STG.E desc[UR10][R2.64], R19 ;  /* 0x0000001302007986 */ /* 0x000fe8000c10190a */
        /* <DEDUP_REMOVED lines=9> */
[----:B------:R-:W-:Y:S01]  /*4310*/  STG.E desc[UR10][R2.64+0x9c], R13 ;  /* 0x00009c0d02007986 */ /* 0x000fe2000c10190a */
[----:B------:R-:W-:Y:S05]  /*4320*/  EXIT ;  /* 0x000000000000794d */ /* 0x000fea0003800000 */
.L_x_7:
[----:B------:R-:W-:-:S00]  /*4330*/  BRA `(.L_x_7) ;  /* 0xfffffffc00fc7947 */ /* 0x000fc0000383ffff */
[----:B------:R-:W-:-:S00]  /*4340*/  NOP ;  /* 0x0000000000007918 */ /* 0x000fc00000000000 */
        /* <DEDUP_REMOVED lines=11> */
.L_x_8:


//--------------------- .nv.shared.my_kernel_kernel0 --------------------------
	.section	.nv.shared.my_kernel_kernel0,"aw",@nobits
	.sectionflags	@""
	.align	4
.nv.shared.my_kernel_kernel0:
	.zero		8384


//--------------------- .nv.shared.reserved.0     --------------------------
	.section	.nv.shared.reserved.0,"aw",@nobits
	.weak		__nv_reservedSMEM_offset_0_alias
	.size		__nv_reservedSMEM_offset_0_alias, 0, 64
	.other		__nv_reservedSMEM_offset_0_alias,@"STO_CUDA_RESERVED_SHARED STV_DEFAULT"
__nv_reservedSMEM_offset_0_alias:
	.zero		0
	.zero		64


//--------------------- .nv.constant0.my_kernel_kernel0 --------------------------
	.section	.nv.constant0.my_kernel_kernel0,"a",@progbits
	.sectionflags	@""
	.align	4
.nv.constant0.my_kernel_kernel0:
	.zero		928


//--------------------- SYMBOLS --------------------------

	.type		.nv.reservedSmem.offset0,@object
	.size		.nv.reservedSmem.offset0,0x4
	.type		.nv.reservedSmem.cap,@object
	.size		.nv.reservedSmem.cap,0x4
